	.target	sm_90a

	.elftype	@"ET_EXEC"


//--------------------- .note.nv.tkinfo           --------------------------
	.section	.note.nv.tkinfo,"",@"SHT_NOTE"
	.sectionflags	@"SHF_NOTE_NV_TKINFO"
	.tkinfo
        /*0018*/ 	.word	0x00000002
        /*0030*/ 	.string	""
        /*0030*/ 	.string	"ptxas"
        /*0030*/ 	.string	"Cuda compilation tools, release 13.0, V13.0.88"
        /*0030*/ 	.string	"Build cuda_13.0.r13.0/compiler.36424714_0"
        /*0030*/ 	.string	"-arch sm_90a -m 64 "



//--------------------- .note.nv.cuinfo           --------------------------
	.section	.note.nv.cuinfo,"",@"SHT_NOTE"
	.sectionflags	@"SHF_NOTE_NV_CUINFO"
        /*0018*/ 	.short	0x0002
        /*001a*/ 	.short	0x005a
        /*001c*/ 	.short	0x0082
	.zero		2


//--------------------- .nv.info                  --------------------------
	.section	.nv.info,"",@"SHT_CUDA_INFO"
	.align	4


	//----- nvinfo : EIATTR_REGCOUNT
	.align		4
        /*0000*/ 	.byte	0x04, 0x2f
        /*0002*/ 	.short	(.L_15 - .L_14)
	.align		4
.L_14:
        /*0004*/ 	.word	index@(_ZN7cutlass13device_kernelINS_4gemm6kernel13GemmUniversalIN4cute5tupleIJiiiiEEENS1_10collective13CollectiveMmaINS1_34MainloopSm90TmaGmmaWarpSpecializedILi3ENS5_IJNS4_1CILi1EEESB_SB_EEENS1_35KernelTmaWarpSpecializedCooperativeEEENS5_IJNSA_ILi256EEENSA_ILi128EEESG_EEEaNS5_IJlSB_lEEEaSI_NS4_8TiledMMAINS4_8MMA_AtomIJNS4_4SM904GMMA27MMA_64x128x32_S32S8S8_SS_TNEEEENS4_6LayoutINS5_IJNSA_ILi2EEESB_SB_EEENS5_IJSB_NSA_ILi0EEESS_EEEEENS5_IJNS4_10UnderscoreESV_SV_EEEEENS4_13SM90_TMA_LOADENS4_14ComposedLayoutINS4_7SwizzleILi3ELi4ELi3EEENS4_18smem_ptr_flag_bitsILi8EEENSP_INS5_IJNSA_ILi8EEESG_EEENS5_IJSG_SB_EEEEEEEvNS4_8identityESY_S18_vS19_EENS_8epilogue10collective6detail29Sm90TmaWarpSpecializedAdapterINS1C_15DefaultEpilogueIaSI_SI_NS1B_6thread17LinearCombinationIaLi1EiiLNS1G_9ScaleType4KindE0ELNS_15FloatRoundStyleE2EaEENS1_15EpilogueDefaultEEEEEvvEEEEvNT_6ParamsE)
        /*0008*/ 	.word	0x000000a8


	//----- nvinfo : EIATTR_FRAME_SIZE
	.align		4
.L_15:
        /*000c*/ 	.byte	0x04, 0x11
        /*000e*/ 	.short	(.L_17 - .L_16)
	.align		4
.L_16:
        /*0010*/ 	.word	index@(_ZN7cutlass13device_kernelINS_4gemm6kernel13GemmUniversalIN4cute5tupleIJiiiiEEENS1_10collective13CollectiveMmaINS1_34MainloopSm90TmaGmmaWarpSpecializedILi3ENS5_IJNS4_1CILi1EEESB_SB_EEENS1_35KernelTmaWarpSpecializedCooperativeEEENS5_IJNSA_ILi256EEENSA_ILi128EEESG_EEEaNS5_IJlSB_lEEEaSI_NS4_8TiledMMAINS4_8MMA_AtomIJNS4_4SM904GMMA27MMA_64x128x32_S32S8S8_SS_TNEEEENS4_6LayoutINS5_IJNSA_ILi2EEESB_SB_EEENS5_IJSB_NSA_ILi0EEESS_EEEEENS5_IJNS4_10UnderscoreESV_SV_EEEEENS4_13SM90_TMA_LOADENS4_14ComposedLayoutINS4_7SwizzleILi3ELi4ELi3EEENS4_18smem_ptr_flag_bitsILi8EEENSP_INS5_IJNSA_ILi8EEESG_EEENS5_IJSG_SB_EEEEEEEvNS4_8identityESY_S18_vS19_EENS_8epilogue10collective6detail29Sm90TmaWarpSpecializedAdapterINS1C_15DefaultEpilogueIaSI_SI_NS1B_6thread17LinearCombinationIaLi1EiiLNS1G_9ScaleType4KindE0ELNS_15FloatRoundStyleE2EaEENS1_15EpilogueDefaultEEEEEvvEEEEvNT_6ParamsE)
        /*0014*/ 	.word	0x00000000


	//----- nvinfo : EIATTR_MIN_STACK_SIZE
	.align		4
.L_17:
        /*0018*/ 	.byte	0x04, 0x12
        /*001a*/ 	.short	(.L_19 - .L_18)
	.align		4
.L_18:
        /*001c*/ 	.word	index@(_ZN7cutlass13device_kernelINS_4gemm6kernel13GemmUniversalIN4cute5tupleIJiiiiEEENS1_10collective13CollectiveMmaINS1_34MainloopSm90TmaGmmaWarpSpecializedILi3ENS5_IJNS4_1CILi1EEESB_SB_EEENS1_35KernelTmaWarpSpecializedCooperativeEEENS5_IJNSA_ILi256EEENSA_ILi128EEESG_EEEaNS5_IJlSB_lEEEaSI_NS4_8TiledMMAINS4_8MMA_AtomIJNS4_4SM904GMMA27MMA_64x128x32_S32S8S8_SS_TNEEEENS4_6LayoutINS5_IJNSA_ILi2EEESB_SB_EEENS5_IJSB_NSA_ILi0EEESS_EEEEENS5_IJNS4_10UnderscoreESV_SV_EEEEENS4_13SM90_TMA_LOADENS4_14ComposedLayoutINS4_7SwizzleILi3ELi4ELi3EEENS4_18smem_ptr_flag_bitsILi8EEENSP_INS5_IJNSA_ILi8EEESG_EEENS5_IJSG_SB_EEEEEEEvNS4_8identityESY_S18_vS19_EENS_8epilogue10collective6detail29Sm90TmaWarpSpecializedAdapterINS1C_15DefaultEpilogueIaSI_SI_NS1B_6thread17LinearCombinationIaLi1EiiLNS1G_9ScaleType4KindE0ELNS_15FloatRoundStyleE2EaEENS1_15EpilogueDefaultEEEEEvvEEEEvNT_6ParamsE)
        /*0020*/ 	.word	0x00000000
.L_19:


//--------------------- .nv.compat                --------------------------
	.section	.nv.compat,"",@"SHT_CUDA_COMPAT_INFO"
	.align	4
        /*0000*/ 	.byte	0x02, 0x09, 0x01, 0x00, 0x02, 0x02, 0x04, 0x00, 0x02, 0x05, 0x05, 0x00, 0x03, 0x07, 0x01, 0x01
        /*0010*/ 	.byte	0x02, 0x03, 0x01, 0x00, 0x02, 0x06, 0x01, 0x00, 0x04, 0x0b, 0x08, 0x00, 0x00, 0x00, 0x00, 0x00
        /*0020*/ 	.byte	0x00, 0x00, 0x00, 0x00


//--------------------- .nv.info._ZN7cutlass13device_kernelINS_4gemm6kernel13GemmUniversalIN4cute5tupleIJiiiiEEENS1_10collective13CollectiveMmaINS1_34MainloopSm90TmaGmmaWarpSpecializedILi3ENS5_IJNS4_1CILi1EEESB_SB_EEENS1_35KernelTmaWarpSpecializedCooperativeEEENS5_IJNSA_ILi256EEENSA_ILi128EEESG_EEEaNS5_IJlSB_lEEEaSI_NS4_8TiledMMAINS4_8MMA_AtomIJNS4_4SM904GMMA27MMA_64x128x32_S32S8S8_SS_TNEEEENS4_6LayoutINS5_IJNSA_ILi2EEESB_SB_EEENS5_IJSB_NSA_ILi0EEESS_EEEEENS5_IJNS4_10UnderscoreESV_SV_EEEEENS4_13SM90_TMA_LOADENS4_14ComposedLayoutINS4_7SwizzleILi3ELi4ELi3EEENS4_18smem_ptr_flag_bitsILi8EEENSP_INS5_IJNSA_ILi8EEESG_EEENS5_IJSG_SB_EEEEEEEvNS4_8identityESY_S18_vS19_EENS_8epilogue10collective6detail29Sm90TmaWarpSpecializedAdapterINS1C_15DefaultEpilogueIaSI_SI_NS1B_6thread17LinearCombinationIaLi1EiiLNS1G_9ScaleType4KindE0ELNS_15FloatRoundStyleE2EaEENS1_15EpilogueDefaultEEEEEvvEEEEvNT_6ParamsE --------------------------
	.section	.nv.info._ZN7cutlass13device_kernelINS_4gemm6kernel13GemmUniversalIN4cute5tupleIJiiiiEEENS1_10collective13CollectiveMmaINS1_34MainloopSm90TmaGmmaWarpSpecializedILi3ENS5_IJNS4_1CILi1EEESB_SB_EEENS1_35KernelTmaWarpSpecializedCooperativeEEENS5_IJNSA_ILi256EEENSA_ILi128EEESG_EEEaNS5_IJlSB_lEEEaSI_NS4_8TiledMMAINS4_8MMA_AtomIJNS4_4SM904GMMA27MMA_64x128x32_S32S8S8_SS_TNEEEENS4_6LayoutINS5_IJNSA_ILi2EEESB_SB_EEENS5_IJSB_NSA_ILi0EEESS_EEEEENS5_IJNS4_10UnderscoreESV_SV_EEEEENS4_13SM90_TMA_LOADENS4_14ComposedLayoutINS4_7SwizzleILi3ELi4ELi3EEENS4_18smem_ptr_flag_bitsILi8EEENSP_INS5_IJNSA_ILi8EEESG_EEENS5_IJSG_SB_EEEEEEEvNS4_8identityESY_S18_vS19_EENS_8epilogue10collective6detail29Sm90TmaWarpSpecializedAdapterINS1C_15DefaultEpilogueIaSI_SI_NS1B_6thread17LinearCombinationIaLi1EiiLNS1G_9ScaleType4KindE0ELNS_15FloatRoundStyleE2EaEENS1_15EpilogueDefaultEEEEEvvEEEEvNT_6ParamsE,"",@"SHT_CUDA_INFO"
	.sectionflags	@""
	.align	4


	//----- nvinfo : EIATTR_CUDA_API_VERSION
	.align		4
        /*0000*/ 	.byte	0x04, 0x37
        /*0002*/ 	.short	(.L_21 - .L_20)
.L_20:
        /*0004*/ 	.word	0x00000082


	//----- nvinfo : EIATTR_KPARAM_INFO
	.align		4
.L_21:
        /*0008*/ 	.byte	0x04, 0x17
        /*000a*/ 	.short	(.L_23 - .L_22)
.L_22:
        /*000c*/ 	.word	0x00000000
        /*0010*/ 	.short	0x0000
        /*0012*/ 	.short	0x0070
        /*0014*/ 	.byte	0x00, 0xf0, 0x01, 0x10


	//----- nvinfo : EIATTR_SPARSE_MMA_MASK
	.align		4
.L_23:
        /*0018*/ 	.byte	0x03, 0x50
        /*001a*/ 	.short	0x0000


	//----- nvinfo : EIATTR_MAXREG_COUNT
	.align		4
        /*001c*/ 	.byte	0x03, 0x1b
        /*001e*/ 	.short	0x00a8


	//----- nvinfo : EIATTR_NUM_BARRIERS
	.align		4
        /*0020*/ 	.byte	0x02, 0x4c
        /*0022*/ 	.byte	0x01
	.zero		1


	//----- nvinfo : EIATTR_EXTERNS
	.align		4
        /*0024*/ 	.byte	0x04, 0x0f
        /*0026*/ 	.short	(.L_25 - .L_24)


	//   ....[0]....
	.align		4
.L_24:
        /*0028*/ 	.word	index@(__assertfail)


	//----- nvinfo : EIATTR_MERCURY_ISA_VERSION
	.align		4
.L_25:
        /*002c*/ 	.byte	0x03, 0x5f
        /*002e*/ 	.short	0x0101


	//----- nvinfo : EIATTR_INT_WARP_WIDE_INSTR_OFFSETS
	.align		4
        /*0030*/ 	.byte	0x04, 0x31
        /*0032*/ 	.short	(.L_27 - .L_26)


	//   ....[0]....
.L_26:
        /*0034*/ 	.word	0x00000390


	//   ....[1]....
        /*0038*/ 	.word	0x000003c0


	//   ....[2]....
        /*003c*/ 	.word	0x000004a0


	//----- nvinfo : EIATTR_COOP_GROUP_MASK_REGIDS
	.align		4
.L_27:
        /*0040*/ 	.byte	0x04, 0x29
        /*0042*/ 	.short	(.L_29 - .L_28)


	//   ....[0]....
.L_28:
        /*0044*/ 	.word	0xffffffff


	//   ....[1]....
        /*0048*/ 	.word	0xffffffff


	//   ....[2]....
        /*004c*/ 	.word	0xffffffff


	//   ....[3]....
        /*0050*/ 	.word	0xffffffff


	//   ....[4]....
        /*0054*/ 	.word	0xffffffff


	//----- nvinfo : EIATTR_COOP_GROUP_INSTR_OFFSETS
	.align		4
.L_29:
        /*0058*/ 	.byte	0x04, 0x28
        /*005a*/ 	.short	(.L_31 - .L_30)


	//   ....[0]....
.L_30:
        /*005c*/ 	.word	0x00000060


	//   ....[1]....
        /*0060*/ 	.word	0x00000070


	//   ....[2]....
        /*0064*/ 	.word	0x00000130


	//   ....[3]....
        /*0068*/ 	.word	0x000002a0


	//   ....[4]....
        /*006c*/ 	.word	0x00000f50


	//----- nvinfo : EIATTR_REG_RECONFIG
	.align		4
.L_31:
        /*0070*/ 	.byte	0x01, 0x54
	.zero		2


	//----- nvinfo : EIATTR_SYSCALL_OFFSETS
	.align		4
        /*0074*/ 	.byte	0x04, 0x46
        /*0076*/ 	.short	(.L_33 - .L_32)


	//   ....[0]....
.L_32:
        /*0078*/ 	.word	0x00001120


	//----- nvinfo : EIATTR_MBARRIER_INSTR_OFFSETS
	.align		4
.L_33:
        /*007c*/ 	.byte	0x04, 0x39
        /*007e*/ 	.short	(.L_35 - .L_34)


	//   ....[0]....
.L_34:
        /*0080*/ 	.word	0x00000230
        /*0084*/ 	.word	0x000000ff
        /*0088*/ 	.word	0x00000000
        /*008c*/ 	.short	0x0100
        /*008e*/ 	.byte	0x08
	.zero		1


	//   ....[1]....
        /*0090*/ 	.word	0x00000240
        /*0094*/ 	.word	0x000000ff
        /*0098*/ 	.word	0x00000018
        /*009c*/ 	.short	0x0100
        /*009e*/ 	.byte	0x08
	.zero		1


	//   ....[2]....
        /*00a0*/ 	.word	0x00000250
        /*00a4*/ 	.word	0x000000ff
        /*00a8*/ 	.word	0x00000008
        /*00ac*/ 	.short	0x0100
        /*00ae*/ 	.byte	0x08
	.zero		1


	//   ....[3]....
        /*00b0*/ 	.word	0x00000260
        /*00b4*/ 	.word	0x000000ff
        /*00b8*/ 	.word	0x00000020
        /*00bc*/ 	.short	0x0100
        /*00be*/ 	.byte	0x08
	.zero		1


	//   ....[4]....
        /*00c0*/ 	.word	0x00000270
        /*00c4*/ 	.word	0x000000ff
        /*00c8*/ 	.word	0x00000010
        /*00cc*/ 	.short	0x0100
        /*00ce*/ 	.byte	0x08
	.zero		1


	//   ....[5]....
        /*00d0*/ 	.word	0x00000280
        /*00d4*/ 	.word	0x000000ff
        /*00d8*/ 	.word	0x00000028
        /*00dc*/ 	.short	0x0100
        /*00de*/ 	.byte	0x08
	.zero		1


	//   ....[6]....
        /*00e0*/ 	.word	0x00000510
        /*00e4*/ 	.word	0x000000ff
        /*00e8*/ 	.word	0x00000040
        /*00ec*/ 	.short	0x0100
        /*00ee*/ 	.byte	0x06
	.zero		1


	//   ....[7]....
        /*00f0*/ 	.word	0x00000570
        /*00f4*/ 	.word	0x000000ff
        /*00f8*/ 	.word	0x00000048
        /*00fc*/ 	.short	0x0100
        /*00fe*/ 	.byte	0x06
	.zero		1


	//   ....[8]....
        /*0100*/ 	.word	0x000011f0
        /*0104*/ 	.word	0x00000003
        /*0108*/ 	.word	0x00000000
        /*010c*/ 	.short	0x010a
        /*010e*/ 	.byte	0x3f
	.zero		1


	//   ....[9]....
        /*0110*/ 	.word	0x00001230
        /*0114*/ 	.word	0x00000003
        /*0118*/ 	.word	0x00000000
        /*011c*/ 	.short	0x010a
        /*011e*/ 	.byte	0x3f
	.zero		1


	//   ....[10]....
        /*0120*/ 	.word	0x00001730
        /*0124*/ 	.word	0x00000005
        /*0128*/ 	.word	0x00000000
        /*012c*/ 	.short	0x010a
        /*012e*/ 	.byte	0x3f
	.zero		1


	//   ....[11]....
        /*0130*/ 	.word	0x00001770
        /*0134*/ 	.word	0x00000005
        /*0138*/ 	.word	0x00000000
        /*013c*/ 	.short	0x010a
        /*013e*/ 	.byte	0x3f
	.zero		1


	//   ....[12]....
        /*0140*/ 	.word	0x00001b10
        /*0144*/ 	.word	0x00000004
        /*0148*/ 	.word	0x00000000
        /*014c*/ 	.short	0x0101
        /*014e*/ 	.byte	0x3f
	.zero		1


	//   ....[13]....
        /*0150*/ 	.word	0x00001cf0
        /*0154*/ 	.word	0x00000000
        /*0158*/ 	.word	0x00000000
        /*015c*/ 	.short	0x0101
        /*015e*/ 	.byte	0x3f
	.zero		1


	//   ....[14]....
        /*0160*/ 	.word	0x000093c0
        /*0164*/ 	.word	0x0000000e
        /*0168*/ 	.word	0x00000018
        /*016c*/ 	.short	0x010a
        /*016e*/ 	.byte	0x3f
	.zero		1


	//   ....[15]....
        /*0170*/ 	.word	0x00009740
        /*0174*/ 	.word	0x00000006
        /*0178*/ 	.word	0x00000048
        /*017c*/ 	.short	0x0101
        /*017e*/ 	.byte	0x3f
	.zero		1


	//   ....[16]....
        /*0180*/ 	.word	0x00009e70
        /*0184*/ 	.word	0x00000007
        /*0188*/ 	.word	0x00000000
        /*018c*/ 	.short	0x010a
        /*018e*/ 	.byte	0x3f
	.zero		1


	//   ....[17]....
        /*0190*/ 	.word	0x00009ef0
        /*0194*/ 	.word	0x00000009
        /*0198*/ 	.word	0x00000000
        /*019c*/ 	.short	0x010a
        /*019e*/ 	.byte	0x3f
	.zero		1


	//   ....[18]....
        /*01a0*/ 	.word	0x00009f80
        /*01a4*/ 	.word	0x00000003
        /*01a8*/ 	.word	0x00000000
        /*01ac*/ 	.short	0x010a
        /*01ae*/ 	.byte	0x3f
	.zero		1


	//   ....[19]....
        /*01b0*/ 	.word	0x00009fe0
        /*01b4*/ 	.word	0x00000003
        /*01b8*/ 	.word	0x00000000
        /*01bc*/ 	.short	0x010a
        /*01be*/ 	.byte	0x3f
	.zero		1


	//   ....[20]....
        /*01c0*/ 	.word	0x0000a030
        /*01c4*/ 	.word	0x00000005
        /*01c8*/ 	.word	0x00000000
        /*01cc*/ 	.short	0x010a
        /*01ce*/ 	.byte	0x3f
	.zero		1


	//   ....[21]....
        /*01d0*/ 	.word	0x0000a100
        /*01d4*/ 	.word	0x0000000e
        /*01d8*/ 	.word	0x00000018
        /*01dc*/ 	.short	0x010a
        /*01de*/ 	.byte	0x3f
	.zero		1


	//   ....[22]....
        /*01e0*/ 	.word	0x0000a1d0
        /*01e4*/ 	.word	0x00000007
        /*01e8*/ 	.word	0x00000000
        /*01ec*/ 	.short	0x010a
        /*01ee*/ 	.byte	0x3f
	.zero		1


	//   ....[23]....
        /*01f0*/ 	.word	0x0000a220
        /*01f4*/ 	.word	0x00000009
        /*01f8*/ 	.word	0x00000000
        /*01fc*/ 	.short	0x010a
        /*01fe*/ 	.byte	0x3f
	.zero		1


	//----- nvinfo : EIATTR_NUM_MBARRIERS
	.align		4
.L_35:
        /*0200*/ 	.byte	0x03, 0x38
        /*0202*/ 	.short	0x0008


	//----- nvinfo : EIATTR_EXIT_INSTR_OFFSETS
	.align		4
        /*0204*/ 	.byte	0x04, 0x1c
        /*0206*/ 	.short	(.L_37 - .L_36)


	//   ....[0]....
.L_36:
        /*0208*/ 	.word	0x000005c0


	//   ....[1]....
        /*020c*/ 	.word	0x00000e90


	//   ....[2]....
        /*0210*/ 	.word	0x00008a30


	//   ....[3]....
        /*0214*/ 	.word	0x00009060


	//   ....[4]....
        /*0218*/ 	.word	0x00009fd0


	//----- nvinfo : EIATTR_MAX_THREADS
	.align		4
.L_37:
        /*021c*/ 	.byte	0x04, 0x05
        /*021e*/ 	.short	(.L_39 - .L_38)
.L_38:
        /*0220*/ 	.word	0x00000180
        /*0224*/ 	.word	0x00000001
        /*0228*/ 	.word	0x00000001


	//----- nvinfo : EIATTR_CRS_STACK_SIZE
	.align		4
.L_39:
        /*022c*/ 	.byte	0x04, 0x1e
        /*022e*/ 	.short	(.L_41 - .L_40)
.L_40:
        /*0230*/ 	.word	0x00000000


	//----- nvinfo : EIATTR_CBANK_PARAM_SIZE
	.align		4
.L_41:
        /*0234*/ 	.byte	0x03, 0x19
        /*0236*/ 	.short	0x0470


	//----- nvinfo : EIATTR_PARAM_CBANK
	.align		4
        /*0238*/ 	.byte	0x04, 0x0a
        /*023a*/ 	.short	(.L_43 - .L_42)
	.align		4
.L_42:
        /*023c*/ 	.word	index@(.nv.constant0._ZN7cutlass13device_kernelINS_4gemm6kernel13GemmUniversalIN4cute5tupleIJiiiiEEENS1_10collective13CollectiveMmaINS1_34MainloopSm90TmaGmmaWarpSpecializedILi3ENS5_IJNS4_1CILi1EEESB_SB_EEENS1_35KernelTmaWarpSpecializedCooperativeEEENS5_IJNSA_ILi256EEENSA_ILi128EEESG_EEEaNS5_IJlSB_lEEEaSI_NS4_8TiledMMAINS4_8MMA_AtomIJNS4_4SM904GMMA27MMA_64x128x32_S32S8S8_SS_TNEEEENS4_6LayoutINS5_IJNSA_ILi2EEESB_SB_EEENS5_IJSB_NSA_ILi0EEESS_EEEEENS5_IJNS4_10UnderscoreESV_SV_EEEEENS4_13SM90_TMA_LOADENS4_14ComposedLayoutINS4_7SwizzleILi3ELi4ELi3EEENS4_18smem_ptr_flag_bitsILi8EEENSP_INS5_IJNSA_ILi8EEESG_EEENS5_IJSG_SB_EEEEEEEvNS4_8identityESY_S18_vS19_EENS_8epilogue10collective6detail29Sm90TmaWarpSpecializedAdapterINS1C_15DefaultEpilogueIaSI_SI_NS1B_6thread17LinearCombinationIaLi1EiiLNS1G_9ScaleType4KindE0ELNS_15FloatRoundStyleE2EaEENS1_15EpilogueDefaultEEEEEvvEEEEvNT_6ParamsE)
        /*0240*/ 	.short	0x0210
        /*0242*/ 	.short	0x0470


	//----- nvinfo : EIATTR_SW_WAR
	.align		4
.L_43:
        /*0244*/ 	.byte	0x04, 0x36
        /*0246*/ 	.short	(.L_45 - .L_44)
.L_44:
        /*0248*/ 	.word	0x00000008
.L_45:


//--------------------- .nv.callgraph             --------------------------
	.section	.nv.callgraph,"",@"SHT_CUDA_CALLGRAPH"
	.align	4
	.sectionentsize	8
	.align		4
        /*0000*/ 	.word	0x00000000
	.align		4
        /*0004*/ 	.word	0xffffffff
	.align		4
        /*0008*/ 	.word	index@(_ZN7cutlass13device_kernelINS_4gemm6kernel13GemmUniversalIN4cute5tupleIJiiiiEEENS1_10collective13CollectiveMmaINS1_34MainloopSm90TmaGmmaWarpSpecializedILi3ENS5_IJNS4_1CILi1EEESB_SB_EEENS1_35KernelTmaWarpSpecializedCooperativeEEENS5_IJNSA_ILi256EEENSA_ILi128EEESG_EEEaNS5_IJlSB_lEEEaSI_NS4_8TiledMMAINS4_8MMA_AtomIJNS4_4SM904GMMA27MMA_64x128x32_S32S8S8_SS_TNEEEENS4_6LayoutINS5_IJNSA_ILi2EEESB_SB_EEENS5_IJSB_NSA_ILi0EEESS_EEEEENS5_IJNS4_10UnderscoreESV_SV_EEEEENS4_13SM90_TMA_LOADENS4_14ComposedLayoutINS4_7SwizzleILi3ELi4ELi3EEENS4_18smem_ptr_flag_bitsILi8EEENSP_INS5_IJNSA_ILi8EEESG_EEENS5_IJSG_SB_EEEEEEEvNS4_8identityESY_S18_vS19_EENS_8epilogue10collective6detail29Sm90TmaWarpSpecializedAdapterINS1C_15DefaultEpilogueIaSI_SI_NS1B_6thread17LinearCombinationIaLi1EiiLNS1G_9ScaleType4KindE0ELNS_15FloatRoundStyleE2EaEENS1_15EpilogueDefaultEEEEEvvEEEEvNT_6ParamsE)
	.align		4
        /*000c*/ 	.word	index@(__assertfail)
	.align		4
        /*0010*/ 	.word	0x00000000
	.align		4
        /*0014*/ 	.word	0xfffffffe
	.align		4
        /*0018*/ 	.word	0x00000000
	.align		4
        /*001c*/ 	.word	0xfffffffd
	.align		4
        /*0020*/ 	.word	0x00000000
	.align		4
        /*0024*/ 	.word	0xfffffffc


//--------------------- .nv.constant4             --------------------------
	.section	.nv.constant4,"a",@progbits
	.align	8
	.align		8
.nv.constant4:
        /*0000*/ 	.dword	__assertfail
	.align		8
        /*0008*/ 	.dword	__unnamed_1
	.align		8
        /*0010*/ 	.dword	_ZN39_INTERNAL_18fc7ae5_4_k_cu_96fb240f_57764cuda3std3__45__cpo5beginE
	.align		8
        /*0018*/ 	.dword	_ZN39_INTERNAL_18fc7ae5_4_k_cu_96fb240f_57764cuda3std3__45__cpo3endE
	.align		8
        /*0020*/ 	.dword	_ZN39_INTERNAL_18fc7ae5_4_k_cu_96fb240f_57764cuda3std3__45__cpo6cbeginE
	.align		8
        /*0028*/ 	.dword	_ZN39_INTERNAL_18fc7ae5_4_k_cu_96fb240f_57764cuda3std3__45__cpo4cendE
	.align		8
        /*0030*/ 	.dword	_ZN39_INTERNAL_18fc7ae5_4_k_cu_96fb240f_57764cuda3std3__441_GLOBAL__N__18fc7ae5_4_k_cu_96fb240f_57766ignoreE
	.align		8
        /*0038*/ 	.dword	_ZN39_INTERNAL_18fc7ae5_4_k_cu_96fb240f_57764cuda3std3__419piecewise_constructE
	.align		8
        /*0040*/ 	.dword	_ZN39_INTERNAL_18fc7ae5_4_k_cu_96fb240f_57764cuda3std3__48in_placeE
	.align		8
        /*0048*/ 	.dword	_ZN39_INTERNAL_18fc7ae5_4_k_cu_96fb240f_57764cuda3std6ranges3__45__cpo4swapE
	.align		8
        /*0050*/ 	.dword	_ZN39_INTERNAL_18fc7ae5_4_k_cu_96fb240f_57764cuda3std6ranges3__45__cpo9iter_moveE
	.align		8
        /*0058*/ 	.dword	_ZN39_INTERNAL_18fc7ae5_4_k_cu_96fb240f_57764cute7productE
	.align		8
        /*0060*/ 	.dword	_ZN39_INTERNAL_18fc7ae5_4_k_cu_96fb240f_57764cute1_E
	.align		8
        /*0068*/ 	.dword	$str$22
	.align		8
        /*0070*/ 	.dword	$str$23


//--------------------- .text._ZN7cutlass13device_kernelINS_4gemm6kernel13GemmUniversalIN4cute5tupleIJiiiiEEENS1_10collective13CollectiveMmaINS1_34MainloopSm90TmaGmmaWarpSpecializedILi3ENS5_IJNS4_1CILi1EEESB_SB_EEENS1_35KernelTmaWarpSpecializedCooperativeEEENS5_IJNSA_ILi256EEENSA_ILi128EEESG_EEEaNS5_IJlSB_lEEEaSI_NS4_8TiledMMAINS4_8MMA_AtomIJNS4_4SM904GMMA27MMA_64x128x32_S32S8S8_SS_TNEEEENS4_6LayoutINS5_IJNSA_ILi2EEESB_SB_EEENS5_IJSB_NSA_ILi0EEESS_EEEEENS5_IJNS4_10UnderscoreESV_SV_EEEEENS4_13SM90_TMA_LOADENS4_14ComposedLayoutINS4_7SwizzleILi3ELi4ELi3EEENS4_18smem_ptr_flag_bitsILi8EEENSP_INS5_IJNSA_ILi8EEESG_EEENS5_IJSG_SB_EEEEEEEvNS4_8identityESY_S18_vS19_EENS_8epilogue10collective6detail29Sm90TmaWarpSpecializedAdapterINS1C_15DefaultEpilogueIaSI_SI_NS1B_6thread17LinearCombinationIaLi1EiiLNS1G_9ScaleType4KindE0ELNS_15FloatRoundStyleE2EaEENS1_15EpilogueDefaultEEEEEvvEEEEvNT_6ParamsE --------------------------
	.section	.text._ZN7cutlass13device_kernelINS_4gemm6kernel13GemmUniversalIN4cute5tupleIJiiiiEEENS1_10collective13CollectiveMmaINS1_34MainloopSm90TmaGmmaWarpSpecializedILi3ENS5_IJNS4_1CILi1EEESB_SB_EEENS1_35KernelTmaWarpSpecializedCooperativeEEENS5_IJNSA_ILi256EEENSA_ILi128EEESG_EEEaNS5_IJlSB_lEEEaSI_NS4_8TiledMMAINS4_8MMA_AtomIJNS4_4SM904GMMA27MMA_64x128x32_S32S8S8_SS_TNEEEENS4_6LayoutINS5_IJNSA_ILi2EEESB_SB_EEENS5_IJSB_NSA_ILi0EEESS_EEEEENS5_IJNS4_10UnderscoreESV_SV_EEEEENS4_13SM90_TMA_LOADENS4_14ComposedLayoutINS4_7SwizzleILi3ELi4ELi3EEENS4_18smem_ptr_flag_bitsILi8EEENSP_INS5_IJNSA_ILi8EEESG_EEENS5_IJSG_SB_EEEEEEEvNS4_8identityESY_S18_vS19_EENS_8epilogue10collective6detail29Sm90TmaWarpSpecializedAdapterINS1C_15DefaultEpilogueIaSI_SI_NS1B_6thread17LinearCombinationIaLi1EiiLNS1G_9ScaleType4KindE0ELNS_15FloatRoundStyleE2EaEENS1_15EpilogueDefaultEEEEEvvEEEEvNT_6ParamsE,"ax",@progbits
	.align	128
.text._ZN7cutlass13device_kernelINS_4gemm6kernel13GemmUniversalIN4cute5tupleIJiiiiEEENS1_10collective13CollectiveMmaINS1_34MainloopSm90TmaGmmaWarpSpecializedILi3ENS5_IJNS4_1CILi1EEESB_SB_EEENS1_35KernelTmaWarpSpecializedCooperativeEEENS5_IJNSA_ILi256EEENSA_ILi128EEESG_EEEaNS5_IJlSB_lEEEaSI_NS4_8TiledMMAINS4_8MMA_AtomIJNS4_4SM904GMMA27MMA_64x128x32_S32S8S8_SS_TNEEEENS4_6LayoutINS5_IJNSA_ILi2EEESB_SB_EEENS5_IJSB_NSA_ILi0EEESS_EEEEENS5_IJNS4_10UnderscoreESV_SV_EEEEENS4_13SM90_TMA_LOADENS4_14ComposedLayoutINS4_7SwizzleILi3ELi4ELi3EEENS4_18smem_ptr_flag_bitsILi8EEENSP_INS5_IJNSA_ILi8EEESG_EEENS5_IJSG_SB_EEEEEEEvNS4_8identityESY_S18_vS19_EENS_8epilogue10collective6detail29Sm90TmaWarpSpecializedAdapterINS1C_15DefaultEpilogueIaSI_SI_NS1B_6thread17LinearCombinationIaLi1EiiLNS1G_9ScaleType4KindE0ELNS_15FloatRoundStyleE2EaEENS1_15EpilogueDefaultEEEEEvvEEEEvNT_6ParamsE:
        .type           _ZN7cutlass13device_kernelINS_4gemm6kernel13GemmUniversalIN4cute5tupleIJiiiiEEENS1_10collective13CollectiveMmaINS1_34MainloopSm90TmaGmmaWarpSpecializedILi3ENS5_IJNS4_1CILi1EEESB_SB_EEENS1_35KernelTmaWarpSpecializedCooperativeEEENS5_IJNSA_ILi256EEENSA_ILi128EEESG_EEEaNS5_IJlSB_lEEEaSI_NS4_8TiledMMAINS4_8MMA_AtomIJNS4_4SM904GMMA27MMA_64x128x32_S32S8S8_SS_TNEEEENS4_6LayoutINS5_IJNSA_ILi2EEESB_SB_EEENS5_IJSB_NSA_ILi0EEESS_EEEEENS5_IJNS4_10UnderscoreESV_SV_EEEEENS4_13SM90_TMA_LOADENS4_14ComposedLayoutINS4_7SwizzleILi3ELi4ELi3EEENS4_18smem_ptr_flag_bitsILi8EEENSP_INS5_IJNSA_ILi8EEESG_EEENS5_IJSG_SB_EEEEEEEvNS4_8identityESY_S18_vS19_EENS_8epilogue10collective6detail29Sm90TmaWarpSpecializedAdapterINS1C_15DefaultEpilogueIaSI_SI_NS1B_6thread17LinearCombinationIaLi1EiiLNS1G_9ScaleType4KindE0ELNS_15FloatRoundStyleE2EaEENS1_15EpilogueDefaultEEEEEvvEEEEvNT_6ParamsE,@function
        .size           _ZN7cutlass13device_kernelINS_4gemm6kernel13GemmUniversalIN4cute5tupleIJiiiiEEENS1_10collective13CollectiveMmaINS1_34MainloopSm90TmaGmmaWarpSpecializedILi3ENS5_IJNS4_1CILi1EEESB_SB_EEENS1_35KernelTmaWarpSpecializedCooperativeEEENS5_IJNSA_ILi256EEENSA_ILi128EEESG_EEEaNS5_IJlSB_lEEEaSI_NS4_8TiledMMAINS4_8MMA_AtomIJNS4_4SM904GMMA27MMA_64x128x32_S32S8S8_SS_TNEEEENS4_6LayoutINS5_IJNSA_ILi2EEESB_SB_EEENS5_IJSB_NSA_ILi0EEESS_EEEEENS5_IJNS4_10UnderscoreESV_SV_EEEEENS4_13SM90_TMA_LOADENS4_14ComposedLayoutINS4_7SwizzleILi3ELi4ELi3EEENS4_18smem_ptr_flag_bitsILi8EEENSP_INS5_IJNSA_ILi8EEESG_EEENS5_IJSG_SB_EEEEEEEvNS4_8identityESY_S18_vS19_EENS_8epilogue10collective6detail29Sm90TmaWarpSpecializedAdapterINS1C_15DefaultEpilogueIaSI_SI_NS1B_6thread17LinearCombinationIaLi1EiiLNS1G_9ScaleType4KindE0ELNS_15FloatRoundStyleE2EaEENS1_15EpilogueDefaultEEEEEvvEEEEvNT_6ParamsE,(.L_x_324 - _ZN7cutlass13device_kernelINS_4gemm6kernel13GemmUniversalIN4cute5tupleIJiiiiEEENS1_10collective13CollectiveMmaINS1_34MainloopSm90TmaGmmaWarpSpecializedILi3ENS5_IJNS4_1CILi1EEESB_SB_EEENS1_35KernelTmaWarpSpecializedCooperativeEEENS5_IJNSA_ILi256EEENSA_ILi128EEESG_EEEaNS5_IJlSB_lEEEaSI_NS4_8TiledMMAINS4_8MMA_AtomIJNS4_4SM904GMMA27MMA_64x128x32_S32S8S8_SS_TNEEEENS4_6LayoutINS5_IJNSA_ILi2EEESB_SB_EEENS5_IJSB_NSA_ILi0EEESS_EEEEENS5_IJNS4_10UnderscoreESV_SV_EEEEENS4_13SM90_TMA_LOADENS4_14ComposedLayoutINS4_7SwizzleILi3ELi4ELi3EEENS4_18smem_ptr_flag_bitsILi8EEENSP_INS5_IJNSA_ILi8EEESG_EEENS5_IJSG_SB_EEEEEEEvNS4_8identityESY_S18_vS19_EENS_8epilogue10collective6detail29Sm90TmaWarpSpecializedAdapterINS1C_15DefaultEpilogueIaSI_SI_NS1B_6thread17LinearCombinationIaLi1EiiLNS1G_9ScaleType4KindE0ELNS_15FloatRoundStyleE2EaEENS1_15EpilogueDefaultEEEEEvvEEEEvNT_6ParamsE)
        .other          _ZN7cutlass13device_kernelINS_4gemm6kernel13GemmUniversalIN4cute5tupleIJiiiiEEENS1_10collective13CollectiveMmaINS1_34MainloopSm90TmaGmmaWarpSpecializedILi3ENS5_IJNS4_1CILi1EEESB_SB_EEENS1_35KernelTmaWarpSpecializedCooperativeEEENS5_IJNSA_ILi256EEENSA_ILi128EEESG_EEEaNS5_IJlSB_lEEEaSI_NS4_8TiledMMAINS4_8MMA_AtomIJNS4_4SM904GMMA27MMA_64x128x32_S32S8S8_SS_TNEEEENS4_6LayoutINS5_IJNSA_ILi2EEESB_SB_EEENS5_IJSB_NSA_ILi0EEESS_EEEEENS5_IJNS4_10UnderscoreESV_SV_EEEEENS4_13SM90_TMA_LOADENS4_14ComposedLayoutINS4_7SwizzleILi3ELi4ELi3EEENS4_18smem_ptr_flag_bitsILi8EEENSP_INS5_IJNSA_ILi8EEESG_EEENS5_IJSG_SB_EEEEEEEvNS4_8identityESY_S18_vS19_EENS_8epilogue10collective6detail29Sm90TmaWarpSpecializedAdapterINS1C_15DefaultEpilogueIaSI_SI_NS1B_6thread17LinearCombinationIaLi1EiiLNS1G_9ScaleType4KindE0ELNS_15FloatRoundStyleE2EaEENS1_15EpilogueDefaultEEEEEvvEEEEvNT_6ParamsE,@"STO_CUDA_ENTRY STV_DEFAULT"
_ZN7cutlass13device_kernelINS_4gemm6kernel13GemmUniversalIN4cute5tupleIJiiiiEEENS1_10collective13CollectiveMmaINS1_34MainloopSm90TmaGmmaWarpSpecializedILi3ENS5_IJNS4_1CILi1EEESB_SB_EEENS1_35KernelTmaWarpSpecializedCooperativeEEENS5_IJNSA_ILi256EEENSA_ILi128EEESG_EEEaNS5_IJlSB_lEEEaSI_NS4_8TiledMMAINS4_8MMA_AtomIJNS4_4SM904GMMA27MMA_64x128x32_S32S8S8_SS_TNEEEENS4_6LayoutINS5_IJNSA_ILi2EEESB_SB_EEENS5_IJSB_NSA_ILi0EEESS_EEEEENS5_IJNS4_10UnderscoreESV_SV_EEEEENS4_13SM90_TMA_LOADENS4_14ComposedLayoutINS4_7SwizzleILi3ELi4ELi3EEENS4_18smem_ptr_flag_bitsILi8EEENSP_INS5_IJNSA_ILi8EEESG_EEENS5_IJSG_SB_EEEEEEEvNS4_8identityESY_S18_vS19_EENS_8epilogue10collective6detail29Sm90TmaWarpSpecializedAdapterINS1C_15DefaultEpilogueIaSI_SI_NS1B_6thread17LinearCombinationIaLi1EiiLNS1G_9ScaleType4KindE0ELNS_15FloatRoundStyleE2EaEENS1_15EpilogueDefaultEEEEEvvEEEEvNT_6ParamsE:
[----:B------:R-:W0:Y:S01]  /*0000*/  LDC R1, c[0x0][0x28] ;  /* 0x00000a00ff017b82 */ /* 0x000e220000000800 */
[----:B------:R-:W1:Y:S01]  /*0010*/  S2R R18, SR_TID.X ;  /* 0x0000000000127919 */ /* 0x000e620000002100 */
[----:B------:R-:W-:Y:S01]  /*0020*/  ELECT P0, URZ, PT ;  /* 0x00000000003f782f */ /* 0x000fe20003800000 */
[----:B------:R-:W-:Y:S01]  /*0030*/  BSSY B0, `(.L_x_0) ;  /* 0x000000f000007945 */ /* 0x000fe20003800000 */
[--C-:B-1----:R-:W-:Y:S02]  /*0040*/  SHF.R.U32.HI R0, RZ, 0x5, R18.reuse ;  /* 0x00000005ff007819 */ /* 0x102fe40000011612 */
[----:B------:R-:W-:-:S03]  /*0050*/  SHF.R.U32.HI R2, RZ, 0x7, R18 ;  /* 0x00000007ff027819 */ /* 0x000fc60000011612 */
[----:B------:R-:W1:Y:S04]  /*0060*/  SHFL.IDX PT, R5, R0, RZ, 0x1f ;  /* 0x00001fff00057589 */ /* 0x000e6800000e0000 */
[----:B------:R2:W3:Y:S01]  /*0070*/  SHFL.IDX PT, R8, R2, RZ, 0x1f ;  /* 0x00001fff02087589 */ /* 0x0004e200000e0000 */
[----:B-1----:R-:W-:-:S13]  /*0080*/  ISETP.NE.OR P0, PT, R5, RZ, !P0 ;  /* 0x000000ff0500720c */ /* 0x002fda0004705670 */
[----:B0-23--:R-:W-:Y:S05]  /*0090*/  @P0 BRA `(.L_x_1) ;  /* 0x0000000000200947 */ /* 0x00dfea0003800000 */
[----:B------:R-:W-:Y:S02]  /*00a0*/  ULDC.64 UR4, c[0x0][0x198] ;  /* 0x0000660000047ab9 */ /* 0x000fe40000000a00 */
[----:B------:R-:W-:Y:S02]  /*00b0*/  UIADD3 UR6, UP0, UR4, 0xf0, URZ ;  /* 0x000000f004067890 */ /* 0x000fe4000ff1e03f */
[----:B------:R-:W-:Y:S02]  /*00c0*/  UIADD3 UR4, UP1, UR4, 0x1f0, URZ ;  /* 0x000001f004047890 */ /* 0x000fe4000ff3e03f */
[----:B------:R-:W-:Y:S02]  /*00d0*/  UIADD3.X UR7, URZ, UR5, URZ, UP0, !UPT ;  /* 0x000000053f077290 */ /* 0x000fe400087fe43f */
[----:B------:R-:W-:-:S07]  /*00e0*/  UIADD3.X UR5, URZ, UR5, URZ, UP1, !UPT ;  /* 0x000000053f057290 */ /* 0x000fce0008ffe43f */
[----:B------:R0:W-:Y:S02]  /*00f0*/  UTMACCTL.PF [UR6] ;  /* 0x00000000060079b9 */ /* 0x0001e40008040000 */
[----:B------:R0:W-:Y:S02]  /*0100*/  UTMACCTL.PF [UR4] ;  /* 0x00000000040079b9 */ /* 0x0001e40008040000 */
[----:B0-----:R-:W-:Y:S01]  /*0110*/  NOP ;  /* 0x0000000000007918 */ /* 0x001fe20000000000 */
.L_x_1:
[----:B------:R-:W-:Y:S05]  /*0120*/  BSYNC B0 ;  /* 0x0000000000007941 */ /* 0x000fea0003800000 */
.L_x_0:
[----:B------:R-:W0:Y:S02]  /*0130*/  SHFL.IDX PT, R2, R0, RZ, 0x1f ;  /* 0x00001fff00027589 */ /* 0x000e2400000e0000 */
[----:B0-----:R-:W-:-:S13]  /*0140*/  ISETP.NE.AND P0, PT, R2, RZ, PT ;  /* 0x000000ff0200720c */ /* 0x001fda0003f05270 */
[----:B------:R-:W-:Y:S05]  /*0150*/  @P0 BRA `(.L_x_2) ;  /* 0x0000000000500947 */ /* 0x000fea0003800000 */
[----:B------:R-:W0:Y:S01]  /*0160*/  S2UR UR8, SR_CgaCtaId ;  /* 0x00000000000879c3 */ /* 0x000e220000008800 */
[----:B------:R-:W-:Y:S01]  /*0170*/  UMOV UR4, 0x400 ;  /* 0x0000040000047882 */ /* 0x000fe20000000000 */
[----:B------:R-:W-:Y:S01]  /*0180*/  UMOV UR5, 0x1 ;  /* 0x0000000100057882 */ /* 0x000fe20000000000 */
[----:B------:R-:W-:Y:S01]  /*0190*/  UMOV UR6, 0x100 ;  /* 0x0000010000067882 */ /* 0x000fe20000000000 */
[----:B------:R-:W-:Y:S01]  /*01a0*/  ELECT P0, URZ, PT ;  /* 0x00000000003f782f */ /* 0x000fe20003800000 */
[----:B------:R-:W-:-:S04]  /*01b0*/  UIADD3 UR6, -UR6, 0x100000, URZ ;  /* 0x0010000006067890 */ /* 0x000fc8000fffe13f */
[----:B------:R-:W-:Y:S02]  /*01c0*/  USHF.L.U32 UR7, UR6, 0xb, URZ ;  /* 0x0000000b06077899 */ /* 0x000fe4000800063f */
[----:B------:R-:W-:Y:S02]  /*01d0*/  USHF.L.U32 UR6, UR6, 0x1, URZ ;  /* 0x0000000106067899 */ /* 0x000fe4000800063f */
[----:B0-----:R-:W-:Y:S02]  /*01e0*/  ULEA UR8, UR8, UR4, 0x18 ;  /* 0x0000000408087291 */ /* 0x001fe4000f8ec03f */
[----:B------:R-:W-:-:S04]  /*01f0*/  UIADD3 UR4, -UR5, 0x100000, URZ ;  /* 0x0010000005047890 */ /* 0x000fc8000fffe13f */
[----:B------:R-:W-:Y:S02]  /*0200*/  USHF.L.U32 UR5, UR4, 0xb, URZ ;  /* 0x0000000b04057899 */ /* 0x000fe4000800063f */
[----:B------:R-:W-:Y:S01]  /*0210*/  USHF.L.U32 UR4, UR4, 0x1, URZ ;  /* 0x0000000104047899 */ /* 0x000fe2000800063f */
[----:B------:R-:W0:Y:S11]  /*0220*/  FENCE.VIEW.ASYNC.S ;  /* 0x00000000000073c6 */ /* 0x000e360000000000 */
[----:B0-----:R0:W1:Y:S01]  /*0230*/  SYNCS.EXCH.64 URZ, [UR8], UR4 ;  /* 0x00000004083f75b2 */ /* 0x0010620008000100 */
[----:B------:R0:W2:Y:S01]  /*0240*/  SYNCS.EXCH.64 URZ, [UR8+0x18], UR6 ;  /* 0x00001806083f75b2 */ /* 0x0000a20008000100 */
[----:B------:R0:W3:Y:S01]  /*0250*/  SYNCS.EXCH.64 URZ, [UR8+0x8], UR4 ;  /* 0x00000804083f75b2 */ /* 0x0000e20008000100 */
[----:B------:R0:W4:Y:S01]  /*0260*/  SYNCS.EXCH.64 URZ, [UR8+0x20], UR6 ;  /* 0x00002006083f75b2 */ /* 0x0001220008000100 */
[----:B------:R0:W0:Y:S01]  /*0270*/  SYNCS.EXCH.64 URZ, [UR8+0x10], UR4 ;  /* 0x00001004083f75b2 */ /* 0x0000220008000100 */
[----:B------:R0:W0:Y:S01]  /*0280*/  SYNCS.EXCH.64 URZ, [UR8+0x28], UR6 ;  /* 0x00002806083f75b2 */ /* 0x0000220008000100 */
[----:B------:R-:W-:Y:S01]  /*0290*/  NOP ;  /* 0x0000000000007918 */ /* 0x000fe20000000000 */
.L_x_2:
[----:B------:R-:W5:Y:S01]  /*02a0*/  SHFL.IDX PT, R0, R0, RZ, 0x1f ;  /* 0x00001fff00007589 */ /* 0x000f6200000e0000 */
[----:B------:R-:W-:Y:S01]  /*02b0*/  ELECT P0, URZ, PT ;  /* 0x00000000003f782f */ /* 0x000fe20003800000 */
[----:B------:R-:W1:Y:S01]  /*02c0*/  LDC R2, c[0x0][0x65c] ;  /* 0x00019700ff027b82 */ /* 0x000e620000000800 */
[----:B------:R-:W-:Y:S01]  /*02d0*/  SHF.R.S32.HI R6, RZ, 0x1f, R5 ;  /* 0x0000001fff067819 */ /* 0x000fe20000011405 */
[----:B------:R-:W2:Y:S01]  /*02e0*/  S2R R3, SR_CTAID.Y ;  /* 0x0000000000037919 */ /* 0x000ea20000002600 */
[----:B0-----:R-:W-:Y:S01]  /*02f0*/  UMOV UR4, 0x20 ;  /* 0x0000002000047882 */ /* 0x001fe20000000000 */
[----:B------:R-:W-:Y:S01]  /*0300*/  ISETP.NE.AND P2, PT, R8, RZ, PT ;  /* 0x000000ff0800720c */ /* 0x000fe20003f45270 */
[----:B------:R-:W-:Y:S01]  /*0310*/  NOP ;  /* 0x0000000000007918 */ /* 0x000fe20000000000 */
[----:B------:R-:W0:Y:S01]  /*0320*/  S2R R4, SR_CTAID.X ;  /* 0x0000000000047919 */ /* 0x000e220000002500 */
[----:B------:R-:W-:Y:S01]  /*0330*/  LEA.HI R6, R6, R5, RZ, 0x2 ;  /* 0x0000000506067211 */ /* 0x000fe200078f10ff */
[----:B------:R-:W-:Y:S01]  /*0340*/  NOP ;  /* 0x0000000000007918 */ /* 0x000fe20000000000 */
[----:B-----5:R-:W-:-:S02]  /*0350*/  ISETP.NE.OR P0, PT, R0, RZ, !P0 ;  /* 0x000000ff0000720c */ /* 0x020fc40004705670 */
[----:B-1----:R-:W-:-:S04]  /*0360*/  ISETP.NE.AND P3, PT, R2, 0x1, PT ;  /* 0x000000010200780c */ /* 0x002fc80003f65270 */
[----:B------:R-:W-:Y:S02]  /*0370*/  P2R R0, PR, RZ, 0x8 ;  /* 0x00000008ff007803 */ /* 0x000fe40000000000 */
[----:B------:R-:W-:-:S05]  /*0380*/  LOP3.LUT R0, R6, 0xfffffffc, RZ, 0xc0, !PT ;  /* 0xfffffffc06007812 */ /* 0x000fca00078ec0ff */
[----:B------:R-:W-:Y:S01]  /*0390*/  VOTEU.ALL UP0, P0 ;  /* 0x00000000003f7886 */ /* 0x000fe20000000000 */
[----:B------:R-:W-:Y:S01]  /*03a0*/  IMAD.IADD R0, R5, 0x1, -R0 ;  /* 0x0000000105007824 */ /* 0x000fe200078e0a00 */
[----:B------:R-:W0:Y:S01]  /*03b0*/  @P3 LDC R17, c[0x0][0x10] ;  /* 0x00000400ff113b82 */ /* 0x000e220000000800 */
[----:B------:R-:W-:Y:S01]  /*03c0*/  VOTEU.ALL UP1, P0 ;  /* 0x00000000003f7886 */ /* 0x000fe20000020000 */
[----:B--2---:R-:W-:Y:S01]  /*03d0*/  @P3 IMAD.MOV.U32 R6, RZ, RZ, R3 ;  /* 0x000000ffff063224 */ /* 0x004fe200078e0003 */
[----:B------:R-:W-:Y:S01]  /*03e0*/  @!UP0 UMOV UR6, 0x400 ;  /* 0x0000040000068882 */ /* 0x000fe20000000000 */
[----:B------:R-:W-:-:S04]  /*03f0*/  @!UP0 UIADD3 UR4, -UR4, 0x100000, URZ ;  /* 0x0010000004048890 */ /* 0x000fc8000fffe13f */
[----:B------:R-:W-:Y:S02]  /*0400*/  @!UP0 USHF.L.U32 UR5, UR4, 0xb, URZ ;  /* 0x0000000b04058899 */ /* 0x000fe4000800063f */
[----:B------:R-:W-:Y:S01]  /*0410*/  @!UP0 USHF.L.U32 UR4, UR4, 0x1, URZ ;  /* 0x0000000104048899 */ /* 0x000fe2000800063f */
[----:B------:R-:W-:Y:S02]  /*0420*/  @P3 IMAD.MOV.U32 R7, RZ, RZ, RZ ;  /* 0x000000ffff073224 */ /* 0x000fe400078e00ff */
[----:B------:R-:W-:Y:S01]  /*0430*/  IMAD.MOV.U32 R5, RZ, RZ, RZ ;  /* 0x000000ffff057224 */ /* 0x000fe200078e00ff */
[----:B------:R-:W1:Y:S01]  /*0440*/  @!UP0 S2UR UR7, SR_CgaCtaId ;  /* 0x00000000000789c3 */ /* 0x000e620000008800 */
[----:B------:R-:W-:-:S07]  /*0450*/  @P3 IMAD.MOV.U32 R11, RZ, RZ, RZ ;  /* 0x000000ffff0b3224 */ /* 0x000fce00078e00ff */
[----:B------:R-:W2:Y:S01]  /*0460*/  @!P3 LDC R9, c[0x0][0xc] ;  /* 0x00000300ff09bb82 */ /* 0x000ea20000000800 */
[----:B0-----:R-:W-:-:S04]  /*0470*/  @P3 IMAD.WIDE.U32 R16, R4, R17, R6 ;  /* 0x0000001104103225 */ /* 0x001fc800078e0006 */
[----:B------:R-:W-:Y:S01]  /*0480*/  @P3 IMAD.IADD R17, R17, 0x1, R11 ;  /* 0x0000000111113824 */ /* 0x000fe200078e020b */
[----:B-1----:R-:W-:Y:S01]  /*0490*/  @!UP0 ULEA UR6, UR7, UR6, 0x18 ;  /* 0x0000000607068291 */ /* 0x002fe2000f8ec03f */
[----:B------:R-:W-:Y:S01]  /*04a0*/  VOTEU.ALL UP0, P0 ;  /* 0x00000000003f7886 */ /* 0x000fe20000000000 */
[----:B------:R-:W-:-:S04]  /*04b0*/  ISETP.NE.AND P0, PT, R0, 0x3, PT ;  /* 0x000000030000780c */ /* 0x000fc80003f05270 */
[----:B------:R-:W-:Y:S01]  /*04c0*/  ISETP.EQ.OR P0, PT, R0, RZ, !P0 ;  /* 0x000000ff0000720c */ /* 0x000fe20004702670 */
[----:B--2---:R-:W-:-:S03]  /*04d0*/  @!P3 IMAD.WIDE.U32 R6, R9, R3, R4 ;  /* 0x000000030906b225 */ /* 0x004fc600078e0004 */
[C---:B------:R-:W-:Y:S01]  /*04e0*/  ISETP.EQ.AND P0, PT, R8.reuse, RZ, P0 ;  /* 0x000000ff0800720c */ /* 0x040fe20000702270 */
[----:B------:R-:W-:Y:S01]  /*04f0*/  VIADD R8, R8, 0xffffffff ;  /* 0xffffffff08087836 */ /* 0x000fe20000000000 */
[----:B------:R-:W0:Y:S02]  /*0500*/  FENCE.VIEW.ASYNC.S ;  /* 0x00000000000073c6 */ /* 0x000e240000000000 */
[----:B0-----:R0:W3:Y:S01]  /*0510*/  @!UP0 SYNCS.EXCH.64 URZ, [UR6+0x40], UR4 ;  /* 0x00004004063f85b2 */ /* 0x0010e20008000100 */
[----:B------:R-:W-:Y:S01]  /*0520*/  @!P3 IMAD.MOV.U32 R16, RZ, RZ, R6 ;  /* 0x000000ffff10b224 */ /* 0x000fe200078e0006 */
[----:B------:R-:W-:Y:S01]  /*0530*/  SEL R19, RZ, 0x1, !P0 ;  /* 0x00000001ff137807 */ /* 0x000fe20004000000 */
[----:B------:R-:W-:Y:S01]  /*0540*/  @!P3 IMAD.MOV.U32 R17, RZ, RZ, R7 ;  /* 0x000000ffff11b224 */ /* 0x000fe200078e0007 */
[----:B------:R-:W-:-:S04]  /*0550*/  ISETP.GE.U32.AND P1, PT, R8, 0x2, PT ;  /* 0x000000020800780c */ /* 0x000fc80003f26070 */
[----:B------:R-:W-:Y:S01]  /*0560*/  SEL R19, R19, 0x2, P1 ;  /* 0x0000000213137807 */ /* 0x000fe20000800000 */
[----:B------:R0:W3:Y:S01]  /*0570*/  @!UP1 SYNCS.EXCH.64 URZ, [UR6+0x48], UR4 ;  /* 0x00004804063f95b2 */ /* 0x0000e20008000100 */
[----:B------:R-:W-:Y:S01]  /*0580*/  NOP ;  /* 0x0000000000007918 */ /* 0x000fe20000000000 */
[----:B---34-:R-:W-:Y:S06]  /*0590*/  BAR.SYNC.DEFER_BLOCKING 0x0 ;  /* 0x0000000000007b1d */ /* 0x018fec0000010000 */
[----:B------:R-:W-:Y:S05]  /*05a0*/  @!P2 BRA `(.L_x_3) ;  /* 0x000000840024a947 */ /* 0x000fea0003800000 */
[----:B------:R-:W-:-:S13]  /*05b0*/  ISETP.GT.U32.AND P0, PT, R8, 0x1, PT ;  /* 0x000000010800780c */ /* 0x000fda0003f04070 */
[----:B0-----:R-:W-:Y:S05]  /*05c0*/  @P0 EXIT ;  /* 0x000000000000094d */ /* 0x001fea0003800000 */
[----:B------:R-:W-:Y:S01]  /*05d0*/  ULDC.64 UR4, c[0x0][0x650] ;  /* 0x0001940000047ab9 */ /* 0x000fe20000000a00 */
[----:B------:R-:W-:Y:S01]  /*05e0*/  PRMT R0, RZ, 0x7610, R0 ;  /* 0x00007610ff007816 */ /* 0x000fe20000000000 */
[----:B------:R-:W-:Y:S01]  /*05f0*/  IMAD.MOV.U32 R152, RZ, RZ, -0x1 ;  /* 0xffffffffff987424 */ /* 0x000fe200078e00ff */
[----:B------:R-:W-:Y:S01]  /*0600*/  ISETP.GE.U32.AND P0, PT, R16, UR4, PT ;  /* 0x0000000410007c0c */ /* 0x000fe2000bf06070 */
[----:B------:R-:W-:Y:S02]  /*0610*/  IMAD.MOV.U32 R23, RZ, RZ, -0x1 ;  /* 0xffffffffff177424 */ /* 0x000fe400078e00ff */
[----:B------:R-:W-:Y:S01]  /*0620*/  IMAD.MOV.U32 R22, RZ, RZ, -0x1 ;  /* 0xffffffffff167424 */ /* 0x000fe200078e00ff */
[----:B------:R-:W-:-:S13]  /*0630*/  ISETP.GE.U32.AND.EX P0, PT, R17, UR5, PT, P0 ;  /* 0x0000000511007c0c */ /* 0x000fda000bf06100 */
[----:B------:R-:W-:Y:S05]  /*0640*/  @P0 BRA `(.L_x_4) ;  /* 0x0000000400580947 */ /* 0x000fea0003800000 */
[----:B------:R-:W0:Y:S01]  /*0650*/  LDC.64 R14, c[0x0][0x628] ;  /* 0x00018a00ff0e7b82 */ /* 0x000e220000000a00 */
[----:B------:R-:W-:Y:S02]  /*0660*/  IMAD.MOV.U32 R6, RZ, RZ, R16 ;  /* 0x000000ffff067224 */ /* 0x000fe400078e0010 */
[----:B------:R-:W-:-:S05]  /*0670*/  IMAD.MOV.U32 R7, RZ, RZ, R17 ;  /* 0x000000ffff077224 */ /* 0x000fca00078e0011 */
[----:B------:R-:W1:Y:S08]  /*0680*/  LDC R0, c[0x0][0x630] ;  /* 0x00018c00ff007b82 */ /* 0x000e700000000800 */
[----:B------:R-:W2:Y:S01]  /*0690*/  LDC.64 R20, c[0x0][0x620] ;  /* 0x00018800ff147b82 */ /* 0x000ea20000000a00 */
[----:B0-----:R-:W-:-:S04]  /*06a0*/  ISETP.NE.U32.AND P0, PT, R14, RZ, PT ;  /* 0x000000ff0e00720c */ /* 0x001fc80003f05070 */
[----:B------:R-:W-:-:S13]  /*06b0*/  ISETP.NE.AND.EX P0, PT, R15, RZ, PT, P0 ;  /* 0x000000ff0f00720c */ /* 0x000fda0003f05300 */
[----:B-12---:R-:W-:Y:S05]  /*06c0*/  @!P0 BRA `(.L_x_5) ;  /* 0x0000000000288947 */ /* 0x006fea0003800000 */
[----:B------:R-:W0:Y:S02]  /*06d0*/  LDC R11, c[0x0][0x634] ;  /* 0x00018d00ff0b7b82 */ /* 0x000e240000000800 */
[----:B0-----:R-:W-:-:S05]  /*06e0*/  IADD3 R11, P0, R16, R11, RZ ;  /* 0x0000000b100b7210 */ /* 0x001fca0007f1e0ff */
[----:B------:R-:W-:-:S04]  /*06f0*/  IMAD.X R13, RZ, RZ, R17, P0 ;  /* 0x000000ffff0d7224 */ /* 0x000fc800000e0611 */
[----:B------:R-:W-:-:S04]  /*0700*/  IMAD.WIDE.U32 R6, R13, R14, RZ ;  /* 0x0000000e0d067225 */ /* 0x000fc800078e00ff */
[----:B------:R-:W-:-:S04]  /*0710*/  IMAD.WIDE.U32 R8, P0, R11, R15, R6 ;  /* 0x0000000f0b087225 */ /* 0x000fc80007800006 */
[----:B------:R-:W-:-:S04]  /*0720*/  IMAD.WIDE.U32 R6, R11, R14, RZ ;  /* 0x0000000e0b067225 */ /* 0x000fc800078e00ff */
[----:B------:R-:W-:Y:S01]  /*0730*/  IMAD.X R11, RZ, RZ, RZ, P0 ;  /* 0x000000ffff0b7224 */ /* 0x000fe200000e06ff */
[----:B------:R-:W-:Y:S01]  /*0740*/  IADD3 RZ, P0, R7, R8, RZ ;  /* 0x0000000807ff7210 */ /* 0x000fe20007f1e0ff */
[----:B------:R-:W-:-:S04]  /*0750*/  IMAD.MOV.U32 R10, RZ, RZ, R9 ;  /* 0x000000ffff0a7224 */ /* 0x000fc800078e0009 */
[----:B------:R-:W-:-:S08]  /*0760*/  IMAD.WIDE.U32.X R6, R13, R15, R10, P0 ;  /* 0x0000000f0d067225 */ /* 0x000fd000000e040a */
.L_x_5:
[-CC-:B------:R-:W-:Y:S01]  /*0770*/  SHF.R.U64 R25, R6, R0.reuse, R7.reuse ;  /* 0x0000000006197219 */ /* 0x180fe20000001207 */
[----:B------:R-:W0:Y:S01]  /*0780*/  LDC R10, c[0x0][0x618] ;  /* 0x00018600ff0a7b82 */ /* 0x000e220000000800 */
[----:B------:R-:W-:Y:S01]  /*0790*/  SHF.R.U32.HI R5, RZ, R0, R7 ;  /* 0x00000000ff057219 */ /* 0x000fe20000011607 */
[----:B------:R-:W-:Y:S01]  /*07a0*/  ULDC UR4, c[0x0][0x150] ;  /* 0x0000540000047ab9 */ /* 0x000fe20000000800 */
[----:B------:R-:W-:Y:S02]  /*07b0*/  IADD3 R9, P0, RZ, -R25, RZ ;  /* 0x80000019ff097210 */ /* 0x000fe40007f1e0ff */
[----:B------:R-:W-:-:S03]  /*07c0*/  I2FP.F32.U32 R0, R4 ;  /* 0x0000000400007245 */ /* 0x000fc60000201000 */
[----:B------:R-:W1:Y:S01]  /*07d0*/  LDC.64 R26, c[0x0][0x640] ;  /* 0x00019000ff1a7b82 */ /* 0x000e620000000a00 */
[----:B------:R-:W-:Y:S02]  /*07e0*/  IMAD.X R11, RZ, RZ, ~R5, P0 ;  /* 0x000000ffff0b7224 */ /* 0x000fe400000e0e05 */
[----:B------:R-:W-:Y:S01]  /*07f0*/  FMUL R0, R0, UR4 ;  /* 0x0000000400007c20 */ /* 0x000fe20008400000 */
[----:B------:R-:W-:Y:S01]  /*0800*/  IMAD.WIDE.U32 R6, R9, R20, R16 ;  /* 0x0000001409067225 */ /* 0x000fe200078e0010 */
[----:B------:R-:W-:-:S03]  /*0810*/  ULDC UR4, c[0x0][0x154] ;  /* 0x0000550000047ab9 */ /* 0x000fc60000000800 */
[----:B------:R-:W-:Y:S01]  /*0820*/  IMAD R8, R11, R20, RZ ;  /* 0x000000140b087224 */ /* 0x000fe200078e02ff */
[----:B------:R-:W2:Y:S01]  /*0830*/  LDC R5, c[0x0][0x144] ;  /* 0x00005100ff057b82 */ /* 0x000ea20000000800 */
[----:B------:R-:W3:Y:S02]  /*0840*/  F2I.U32.TRUNC.NTZ R0, R0 ;  /* 0x0000000000007305 */ /* 0x000ee4000020f000 */
[----:B------:R-:W-:-:S04]  /*0850*/  IMAD R9, R9, R21, R8 ;  /* 0x0000001509097224 */ /* 0x000fc800078e0208 */
[----:B------:R-:W-:Y:S01]  /*0860*/  IMAD.IADD R7, R7, 0x1, R9 ;  /* 0x0000000107077824 */ /* 0x000fe200078e0209 */
[----:B------:R-:W4:Y:S01]  /*0870*/  LDC R12, c[0x0][0x608] ;  /* 0x00018200ff0c7b82 */ /* 0x000f220000000800 */
[----:B------:R-:W-:-:S03]  /*0880*/  IMAD.MOV.U32 R9, RZ, RZ, -0x1 ;  /* 0xffffffffff097424 */ /* 0x000fc600078e00ff */
[-CC-:B0-----:R-:W-:Y:S02]  /*0890*/  SHF.R.U64 R20, R6, R10.reuse, R7.reuse ;  /* 0x0000000a06147219 */ /* 0x181fe40000001207 */
[----:B------:R-:W-:Y:S02]  /*08a0*/  I2FP.F32.U32 R6, R3 ;  /* 0x0000000300067245 */ /* 0x000fe40000201000 */
[----:B------:R-:W0:Y:S01]  /*08b0*/  LDC R24, c[0x0][0x658] ;  /* 0x00019600ff187b82 */ /* 0x000e220000000800 */
[----:B-1----:R-:W-:Y:S01]  /*08c0*/  ISETP.NE.U32.AND P0, PT, R26, RZ, PT ;  /* 0x000000ff1a00720c */ /* 0x002fe20003f05070 */
[----:B---3--:R-:W-:Y:S01]  /*08d0*/  IMAD.MOV R8, RZ, RZ, -R0 ;  /* 0x000000ffff087224 */ /* 0x008fe200078e0a00 */
[----:B------:R-:W-:Y:S01]  /*08e0*/  SHF.R.U32.HI R7, RZ, R10, R7 ;  /* 0x0000000aff077219 */ /* 0x000fe20000011607 */
[----:B------:R-:W-:Y:S01]  /*08f0*/  FMUL R6, R6, UR4 ;  /* 0x0000000406067c20 */ /* 0x000fe20008400000 */
[----:B------:R-:W-:-:S03]  /*0900*/  ISETP.NE.AND.EX P0, PT, R27, RZ, PT, P0 ;  /* 0x000000ff1b00720c */ /* 0x000fc60003f05300 */
[----:B------:R-:W1:Y:S01]  /*0910*/  LDC R14, c[0x0][0x148] ;  /* 0x00005200ff0e7b82 */ /* 0x000e620000000800 */
[----:B--2---:R-:W-:-:S07]  /*0920*/  IMAD R0, R5, R8, R4 ;  /* 0x0000000805007224 */ /* 0x004fce00078e0204 */
[----:B------:R-:W2:Y:S01]  /*0930*/  LDC R22, c[0x0][0x600] ;  /* 0x00018000ff167b82 */ /* 0x000ea20000000800 */
[-CC-:B----4-:R-:W-:Y:S02]  /*0940*/  SHF.R.U64 R28, R20, R12.reuse, R7.reuse ;  /* 0x0000000c141c7219 */ /* 0x190fe40000001207 */
[----:B------:R-:W-:Y:S01]  /*0950*/  SHF.R.U32.HI R5, RZ, R12, R7 ;  /* 0x0000000cff057219 */ /* 0x000fe20000011607 */
[----:B------:R-:W-:Y:S01]  /*0960*/  IMAD.MOV.U32 R7, RZ, RZ, 0x1 ;  /* 0x00000001ff077424 */ /* 0x000fe200078e00ff */
[----:B------:R3:W4:Y:S03]  /*0970*/  F2I.U32.TRUNC.NTZ R12, R6 ;  /* 0x00000006000c7305 */ /* 0x000726000020f000 */
[----:B------:R-:W1:Y:S01]  /*0980*/  LDC R15, c[0x0][0x648] ;  /* 0x00019200ff0f7b82 */ /* 0x000e620000000800 */
[-C--:B0-----:R-:W-:Y:S02]  /*0990*/  SHF.L.U32 R4, R9, R24.reuse, RZ ;  /* 0x0000001809047219 */ /* 0x081fe400000006ff */
[----:B------:R-:W-:-:S02]  /*09a0*/  SHF.R.U64 R30, R28, R24, R5 ;  /* 0x000000181c1e7219 */ /* 0x000fc40000001205 */
[----:B------:R-:W-:Y:S02]  /*09b0*/  LOP3.LUT R11, RZ, R4, RZ, 0x33, !PT ;  /* 0x00000004ff0b7212 */ /* 0x000fe400078e33ff */
[-C--:B------:R-:W-:Y:S01]  /*09c0*/  SHF.R.U32.HI R5, RZ, R24.reuse, R5 ;  /* 0x00000018ff057219 */ /* 0x080fe20000011605 */
[----:B------:R-:W0:Y:S01]  /*09d0*/  LDC R21, c[0x0][0x638] ;  /* 0x00018e00ff157b82 */ /* 0x000e220000000800 */
[----:B------:R-:W-:Y:S01]  /*09e0*/  SHF.L.U32 R10, R7, R24, RZ ;  /* 0x00000018070a7219 */ /* 0x000fe200000006ff */
[----:B------:R-:W-:-:S06]  /*09f0*/  IMAD.MOV.U32 R4, RZ, RZ, R30 ;  /* 0x000000ffff047224 */ /* 0x000fcc00078e001e */
[----:B------:R-:W0:Y:S01]  /*0a00*/  LDC R152, c[0x0][0x610] ;  /* 0x00018400ff987b82 */ /* 0x000e220000000800 */
[----:B---34-:R-:W-:Y:S05]  /*0a10*/  @!P0 BRA `(.L_x_6) ;  /* 0x0000000000288947 */ /* 0x018fea0003800000 */
[----:B------:R-:W3:Y:S02]  /*0a20*/  LDC R9, c[0x0][0x64c] ;  /* 0x00019300ff097b82 */ /* 0x000ee40000000800 */
[----:B---3--:R-:W-:-:S05]  /*0a30*/  IADD3 R9, P0, R30, R9, RZ ;  /* 0x000000091e097210 */ /* 0x008fca0007f1e0ff */
        /* <DEDUP_REMOVED lines=8> */
.L_x_6:
[----:B-1----:R-:W-:Y:S01]  /*0ac0*/  SHF.R.U64 R4, R4, R15, R5 ;  /* 0x0000000f04047219 */ /* 0x002fe20000001205 */
[----:B--2---:R-:W-:Y:S01]  /*0ad0*/  VIADD R5, R22, 0xffffffff ;  /* 0xffffffff16057836 */ /* 0x004fe20000000000 */
[----:B------:R-:W-:Y:S01]  /*0ae0*/  LOP3.LUT R11, R28, R11, RZ, 0xc0, !PT ;  /* 0x0000000b1c0b7212 */ /* 0x000fe200078ec0ff */
[----:B------:R-:W-:Y:S02]  /*0af0*/  IMAD.MOV R12, RZ, RZ, -R12 ;  /* 0x000000ffff0c7224 */ /* 0x000fe400078e0a0c */
[----:B------:R-:W-:Y:S01]  /*0b00*/  IMAD.MOV R6, RZ, RZ, -R4 ;  /* 0x000000ffff067224 */ /* 0x000fe200078e0a04 */
[----:B------:R-:W-:Y:S01]  /*0b10*/  LOP3.LUT R5, R20, R5, RZ, 0xc0, !PT ;  /* 0x0000000514057212 */ /* 0x000fe200078ec0ff */
[----:B------:R-:W-:Y:S02]  /*0b20*/  @P3 IMAD R0, R14, R12, R3 ;  /* 0x0000000c0e003224 */ /* 0x000fe400078e0203 */
[----:B------:R-:W-:Y:S02]  /*0b30*/  IMAD R11, R10, R4, R11 ;  /* 0x000000040a0b7224 */ /* 0x000fe400078e020b */
[----:B0-----:R-:W-:-:S02]  /*0b40*/  IMAD R3, R6, R21, R30 ;  /* 0x0000001506037224 */ /* 0x001fc400078e021e */
[----:B------:R-:W-:Y:S02]  /*0b50*/  IMAD R152, R11, R152, R0 ;  /* 0x000000980b987224 */ /* 0x000fe400078e0200 */
[----:B------:R-:W-:Y:S02]  /*0b60*/  IMAD R3, R3, R22, R5 ;  /* 0x0000001603037224 */ /* 0x000fe400078e0205 */
[----:B------:R-:W-:Y:S02]  /*0b70*/  IMAD.MOV.U32 R0, RZ, RZ, 0x1 ;  /* 0x00000001ff007424 */ /* 0x000fe400078e00ff */
[----:B------:R-:W-:Y:S01]  /*0b80*/  IMAD.MOV.U32 R22, RZ, RZ, R25 ;  /* 0x000000ffff167224 */ /* 0x000fe200078e0019 */
[----:B------:R-:W-:Y:S02]  /*0b90*/  SEL R23, R3, R152, !P3 ;  /* 0x0000009803177207 */ /* 0x000fe40005800000 */
[----:B------:R-:W-:-:S07]  /*0ba0*/  SEL R152, R152, R3, !P3 ;  /* 0x0000000398987207 */ /* 0x000fce0005800000 */
.L_x_4:
[----:B------:R-:W-:-:S08]  /*0bb0*/  NOP ;  /* 0x0000000000007918 */ /* 0x000fd00000000000 */
[----:B------:R-:W0:Y:S02]  /*0bc0*/  USETMAXREG.TRY_ALLOC.CTAPOOL UP0, 0xe8 ;  /* 0x000000e8000079c8 */ /* 0x000e240008000600 */
[----:B0-----:R-:W-:-:S13]  /*0bd0*/  PLOP3.LUT P0, PT, PT, PT, UP0, 0x80, 0x0 ;  /* 0x000000000000781c */ /* 0x001fda0003f0f008 */
[----:B------:R-:W-:Y:S05]  /*0be0*/  @!P0 BRA `(.L_x_4) ;  /* 0xfffffffc00f08947 */ /* 0x000fea000383ffff */
[----:B------:R-:W-:Y:S01]  /*0bf0*/  ULDC.64 UR4, c[0x0][0x598] ;  /* 0x0001660000047ab9 */ /* 0x000fe20000000a00 */
[----:B------:R-:W-:Y:S01]  /*0c00*/  ULDC.64 UR36, c[0x0][0x208] ;  /* 0x0000820000247ab9 */ /* 0x000fe20000000a00 */
[----:B------:R-:W-:-:S04]  /*0c10*/  ISETP.NE.U32.AND P0, PT, RZ, UR4, PT ;  /* 0x00000004ff007c0c */ /* 0x000fc8000bf05070 */
[----:B------:R-:W-:-:S13]  /*0c20*/  ISETP.NE.AND.EX P0, PT, RZ, UR5, PT, P0 ;  /* 0x00000005ff007c0c */ /* 0x000fda000bf05300 */
[----:B------:R-:W-:Y:S05]  /*0c30*/  @!P0 BRA `(.L_x_7) ;  /* 0x00000000001c8947 */ /* 0x000fea0003800000 */
[----:B------:R-:W0:Y:S02]  /*0c40*/  LDC.64 R4, c[0x0][0x598] ;  /* 0x00016600ff047b82 */ /* 0x000e240000000a00 */
[----:B0-----:R-:W2:Y:S02]  /*0c50*/  LDG.E.64 R4, desc[UR36][R4.64] ;  /* 0x0000002404047981 */ /* 0x001ea4000c1e1b00 */
[----:B--2---:R-:W-:-:S04]  /*0c60*/  ISETP.NE.U32.AND P0, PT, R4, RZ, PT ;  /* 0x000000ff0400720c */ /* 0x004fc80003f05070 */
[----:B------:R-:W-:-:S13]  /*0c70*/  ISETP.NE.AND.EX P0, PT, R5, RZ, PT, P0 ;  /* 0x000000ff0500720c */ /* 0x000fda0003f05300 */
[----:B------:R-:W-:Y:S05]  /*0c80*/  @!P0 BRA `(.L_x_7) ;  /* 0x0000000000088947 */ /* 0x000fea0003800000 */
[----:B------:R0:W5:Y:S01]  /*0c90*/  LD.E R153, desc[UR36][R4.64] ;  /* 0x0000002404997980 */ /* 0x000162000c101900 */
[----:B------:R-:W-:Y:S05]  /*0ca0*/  BRA `(.L_x_8) ;  /* 0x0000000000247947 */ /* 0x000fea0003800000 */
.L_x_7:
[----:B------:R-:W-:Y:S02]  /*0cb0*/  ULDC.64 UR4, c[0x0][0x588] ;  /* 0x0001620000047ab9 */ /* 0x000fe40000000a00 */
[----:B------:R-:W-:-:S04]  /*0cc0*/  ISETP.NE.U32.AND P0, PT, RZ, UR4, PT ;  /* 0x00000004ff007c0c */ /* 0x000fc8000bf05070 */
[----:B------:R-:W-:-:S13]  /*0cd0*/  ISETP.NE.AND.EX P0, PT, RZ, UR5, PT, P0 ;  /* 0x00000005ff007c0c */ /* 0x000fda000bf05300 */
[----:B------:R-:W-:Y:S05]  /*0ce0*/  @!P0 BRA `(.L_x_9) ;  /* 0x00000000000c8947 */ /* 0x000fea0003800000 */
[----:B------:R-:W0:Y:S02]  /*0cf0*/  LDC.64 R4, c[0x0][0x588] ;  /* 0x00016200ff047b82 */ /* 0x000e240000000a00 */
[----:B0-----:R1:W5:Y:S01]  /*0d00*/  LDG.E R153, desc[UR36][R4.64] ;  /* 0x0000002404997981 */ /* 0x001362000c1e1900 */
[----:B------:R-:W-:Y:S05]  /*0d10*/  BRA `(.L_x_8) ;  /* 0x0000000000087947 */ /* 0x000fea0003800000 */
.L_x_9:
[----:B------:R-:W-:Y:S02]  /*0d20*/  ULDC UR4, c[0x0][0x580] ;  /* 0x0001600000047ab9 */ /* 0x000fe40000000800 */
[----:B------:R-:W-:-:S07]  /*0d30*/  IMAD.U32 R153, RZ, RZ, UR4 ;  /* 0x00000004ff997e24 */ /* 0x000fce000f8e00ff */
.L_x_8:
[----:B------:R-:W-:Y:S02]  /*0d40*/  ULDC.64 UR4, c[0x0][0x5a0] ;  /* 0x0001680000047ab9 */ /* 0x000fe40000000a00 */
[----:B------:R-:W-:-:S04]  /*0d50*/  ISETP.NE.U32.AND P0, PT, RZ, UR4, PT ;  /* 0x00000004ff007c0c */ /* 0x000fc8000bf05070 */
[----:B------:R-:W-:-:S13]  /*0d60*/  ISETP.NE.AND.EX P0, PT, RZ, UR5, PT, P0 ;  /* 0x00000005ff007c0c */ /* 0x000fda000bf05300 */
[----:B------:R-:W-:Y:S05]  /*0d70*/  @!P0 BRA `(.L_x_10) ;  /* 0x00000000001c8947 */ /* 0x000fea0003800000 */
[----:B01----:R-:W0:Y:S02]  /*0d80*/  LDC.64 R4, c[0x0][0x5a0] ;  /* 0x00016800ff047b82 */ /* 0x003e240000000a00 */
[----:B0-----:R-:W2:Y:S02]  /*0d90*/  LDG.E.64 R4, desc[UR36][R4.64] ;  /* 0x0000002404047981 */ /* 0x001ea4000c1e1b00 */
[----:B--2---:R-:W-:-:S04]  /*0da0*/  ISETP.NE.U32.AND P0, PT, R4, RZ, PT ;  /* 0x000000ff0400720c */ /* 0x004fc80003f05070 */
[----:B------:R-:W-:-:S13]  /*0db0*/  ISETP.NE.AND.EX P0, PT, R5, RZ, PT, P0 ;  /* 0x000000ff0500720c */ /* 0x000fda0003f05300 */
[----:B------:R-:W-:Y:S05]  /*0dc0*/  @!P0 BRA `(.L_x_10) ;  /* 0x0000000000088947 */ /* 0x000fea0003800000 */
[----:B------:R0:W5:Y:S01]  /*0dd0*/  LD.E R154, desc[UR36][R4.64] ;  /* 0x00000024049a7980 */ /* 0x000162000c101900 */
[----:B------:R-:W-:Y:S05]  /*0de0*/  BRA `(.L_x_11) ;  /* 0x0000000000247947 */ /* 0x000fea0003800000 */
.L_x_10:
[----:B------:R-:W-:Y:S02]  /*0df0*/  ULDC.64 UR4, c[0x0][0x590] ;  /* 0x0001640000047ab9 */ /* 0x000fe40000000a00 */
[----:B------:R-:W-:-:S04]  /*0e00*/  ISETP.NE.U32.AND P0, PT, RZ, UR4, PT ;  /* 0x00000004ff007c0c */ /* 0x000fc8000bf05070 */
[----:B------:R-:W-:-:S13]  /*0e10*/  ISETP.NE.AND.EX P0, PT, RZ, UR5, PT, P0 ;  /* 0x00000005ff007c0c */ /* 0x000fda000bf05300 */
[----:B------:R-:W-:Y:S05]  /*0e20*/  @!P0 BRA `(.L_x_12) ;  /* 0x00000000000c8947 */ /* 0x000fea0003800000 */
[----:B------:R-:W2:Y:S02]  /*0e30*/  LDC.64 R154, c[0x0][0x590] ;  /* 0x00016400ff9a7b82 */ /* 0x000ea40000000a00 */
[----:B--2---:R2:W5:Y:S01]  /*0e40*/  LDG.E R154, desc[UR36][R154.64] ;  /* 0x000000249a9a7981 */ /* 0x004562000c1e1900 */
[----:B------:R-:W-:Y:S05]  /*0e50*/  BRA `(.L_x_11) ;  /* 0x0000000000087947 */ /* 0x000fea0003800000 */
.L_x_12:
[----:B------:R-:W-:Y:S02]  /*0e60*/  ULDC UR4, c[0x0][0x584] ;  /* 0x0001610000047ab9 */ /* 0x000fe40000000800 */
[----:B------:R-:W-:-:S07]  /*0e70*/  IMAD.U32 R154, RZ, RZ, UR4 ;  /* 0x00000004ff9a7e24 */ /* 0x000fce000f8e00ff */
.L_x_11:
[----:B------:R-:W-:-:S13]  /*0e80*/  LOP3.LUT P0, RZ, R0, 0xff, RZ, 0xc0, !PT ;  /* 0x000000ff00ff7812 */ /* 0x000fda000780c0ff */
[----:B------:R-:W-:Y:S05]  /*0e90*/  @!P0 EXIT ;  /* 0x000000000000894d */ /* 0x000fea0003800000 */
[----:B------:R-:W-:Y:S01]  /*0ea0*/  ULDC UR4, c[0x0][0x28c] ;  /* 0x0000a30000047ab9 */ /* 0x000fe20000000800 */
[----:B------:R-:W-:Y:S01]  /*0eb0*/  UMOV UR38, URZ ;  /* 0x0000003f00267c82 */ /* 0x000fe20008000000 */
[----:B------:R-:W-:Y:S01]  /*0ec0*/  UIADD3 UR4, UR4, 0x7f, URZ ;  /* 0x0000007f04047890 */ /* 0x000fe2000fffe03f */
[----:B------:R-:W-:-:S03]  /*0ed0*/  UMOV UR39, URZ ;  /* 0x0000003f00277c82 */ /* 0x000fc60008000000 */
[----:B------:R-:W-:-:S04]  /*0ee0*/  USHF.R.S32.HI UR5, URZ, 0x1f, UR4 ;  /* 0x0000001f3f057899 */ /* 0x000fc80008011404 */
[----:B------:R-:W-:-:S04]  /*0ef0*/  ULEA.HI UR5, UR5, UR4, URZ, 0x7 ;  /* 0x0000000405057291 */ /* 0x000fc8000f8f383f */
[----:B------:R-:W-:-:S12]  /*0f00*/  USHF.R.S32.HI UR40, URZ, 0x7, UR5 ;  /* 0x000000073f287899 */ /* 0x000fd80008011405 */
.L_x_290:
[----:B------:R-:W-:Y:S01]  /*0f10*/  LOP3.LUT R0, R18, 0x80, RZ, 0xc0, !PT ;  /* 0x0000008012007812 */ /* 0x000fe200078ec0ff */
[----:B------:R-:W3:Y:S01]  /*0f20*/  S2UR UR7, SR_CgaCtaId ;  /* 0x00000000000779c3 */ /* 0x000ee20000008800 */
[----:B------:R-:W-:Y:S02]  /*0f30*/  UMOV UR6, 0x400 ;  /* 0x0000040000067882 */ /* 0x000fe40000000000 */
[----:B------:R-:W-:-:S06]  /*0f40*/  SHF.R.U32.HI R0, RZ, 0x7, R0 ;  /* 0x00000007ff007819 */ /* 0x000fcc0000011600 */
[----:B----4-:R-:W4:Y:S01]  /*0f50*/  SHFL.IDX PT, R0, R0, RZ, 0x1f ;  /* 0x00001fff00007589 */ /* 0x010f2200000e0000 */
[----:B---3--:R-:W-:Y:S01]  /*0f60*/  ULEA UR6, UR7, UR6, 0x18 ;  /* 0x0000000607067291 */ /* 0x008fe2000f8ec03f */
[----:B----4-:R-:W-:-:S13]  /*0f70*/  R2UR UR4, R0 ;  /* 0x00000000000472ca */ /* 0x010fda00000e0000 */
[----:B------:R-:W-:-:S04]  /*0f80*/  ULEA.HI UR5, UR4, UR4, URZ, 0x1 ;  /* 0x0000000404057291 */ /* 0x000fc8000f8f083f */
[----:B------:R-:W-:-:S04]  /*0f90*/  ULOP3.LUT UR5, UR5, 0x7fffe, URZ, 0xc0, !UPT ;  /* 0x0007fffe05057892 */ /* 0x000fc8000f8ec03f */
[----:B------:R-:W-:-:S03]  /*0fa0*/  UIADD3 UR5, UR4, -UR5, URZ ;  /* 0x8000000504057290 */ /* 0x000fc6000fffe03f */
[----:B------:R-:W-:Y:S01]  /*0fb0*/  ULDC UR4, c[0x0][0x28c] ;  /* 0x0000a30000047ab9 */ /* 0x000fe20000000800 */
[----:B------:R-:W-:Y:S01]  /*0fc0*/  ULEA UR5, UR5, UR6, 0xd ;  /* 0x0000000605057291 */ /* 0x000fe2000f8e683f */
[----:B------:R-:W-:-:S03]  /*0fd0*/  ISETP.LT.AND P0, PT, RZ, UR4, PT ;  /* 0x00000004ff007c0c */ /* 0x000fc6000bf01270 */
[----:B------:R-:W-:-:S04]  /*0fe0*/  UIADD3 UR5, UR5, 0x100, URZ ;  /* 0x0000010005057890 */ /* 0x000fc8000fffe03f */
[----:B------:R-:W-:-:S04]  /*0ff0*/  USHF.R.U32.HI UR5, URZ, 0x4, UR5 ;  /* 0x000000043f057899 */ /* 0x000fc80008011605 */
[----:B------:R-:W-:-:S04]  /*1000*/  ULOP3.LUT UR5, UR5, 0x3fff, URZ, 0xc0, !UPT ;  /* 0x00003fff05057892 */ /* 0x000fc8000f8ec03f */
[----:B------:R-:W-:Y:S01]  /*1010*/  ULOP3.LUT UR41, UR5, 0x10000, URZ, 0xfc, !UPT ;  /* 0x0001000005297892 */ /* 0x000fe2000f8efc3f */
[----:B01----:R-:W-:Y:S11]  /*1020*/  @P0 BRA `(.L_x_13) ;  /* 0x0000000000400947 */ /* 0x003ff60003800000 */
[----:B------:R-:W-:Y:S01]  /*1030*/  MOV R0, 0x0 ;  /* 0x0000000000007802 */ /* 0x000fe20000000f00 */
[----:B------:R-:W-:Y:S01]  /*1040*/  ULDC.64 UR4, c[0x4][0x68] ;  /* 0x01001a0000047ab9 */ /* 0x000fe20000000a00 */
[----:B------:R-:W-:Y:S01]  /*1050*/  ULDC.64 UR6, c[0x4][0x8] ;  /* 0x0100020000067ab9 */ /* 0x000fe20000000a00 */
[----:B01----:R-:W-:Y:S01]  /*1060*/  IMAD.U32 R4, RZ, RZ, UR4 ;  /* 0x00000004ff047e24 */ /* 0x003fe2000f8e00ff */
[----:B------:R0:W1:Y:S01]  /*1070*/  LDC.64 R14, c[0x4][R0] ;  /* 0x01000000000e7b82 */ /* 0x0000620000000a00 */
[----:B------:R-:W-:Y:S01]  /*1080*/  IMAD.U32 R5, RZ, RZ, UR5 ;  /* 0x00000005ff057e24 */ /* 0x000fe2000f8e00ff */
[----:B------:R-:W-:Y:S01]  /*1090*/  ULDC.64 UR4, c[0x4][0x70] ;  /* 0x01001c0000047ab9 */ /* 0x000fe20000000a00 */
[----:B------:R-:W-:Y:S02]  /*10a0*/  IMAD.U32 R10, RZ, RZ, UR6 ;  /* 0x00000006ff0a7e24 */ /* 0x000fe4000f8e00ff */
[----:B------:R-:W-:Y:S02]  /*10b0*/  IMAD.U32 R6, RZ, RZ, UR4 ;  /* 0x00000004ff067e24 */ /* 0x000fe4000f8e00ff */
[----:B------:R-:W-:-:S02]  /*10c0*/  IMAD.U32 R7, RZ, RZ, UR5 ;  /* 0x00000005ff077e24 */ /* 0x000fc4000f8e00ff */
[----:B------:R-:W-:Y:S02]  /*10d0*/  IMAD.U32 R11, RZ, RZ, UR7 ;  /* 0x00000007ff0b7e24 */ /* 0x000fe4000f8e00ff */
[----:B------:R-:W-:Y:S02]  /*10e0*/  IMAD.MOV.U32 R8, RZ, RZ, 0x1e1 ;  /* 0x000001e1ff087424 */ /* 0x000fe400078e00ff */
[----:B------:R-:W-:Y:S02]  /*10f0*/  IMAD.MOV.U32 R12, RZ, RZ, 0x1 ;  /* 0x00000001ff0c7424 */ /* 0x000fe400078e00ff */
[----:B0-----:R-:W-:-:S07]  /*1100*/  IMAD.MOV.U32 R13, RZ, RZ, RZ ;  /* 0x000000ffff0d7224 */ /* 0x001fce00078e00ff */
[----:B------:R-:W-:-:S07]  /*1110*/  LEPC R20, `(.L_x_13) ;  /* 0x000000001014794e */ /* 0x000fce0000000000 */
[----:B-12--5:R-:W-:Y:S05]  /*1120*/  CALL.ABS.NOINC R14 ;  /* 0x000000000e007343 */ /* 0x026fea0003c00000 */
.L_x_13:
[----:B------:R-:W-:-:S04]  /*1130*/  LOP3.LUT R0, R19, 0x1, RZ, 0xfc, !PT ;  /* 0x0000000113007812 */ /* 0x000fc800078efcff */
[----:B------:R-:W-:-:S13]  /*1140*/  ISETP.NE.AND P0, PT, R0, 0x3, PT ;  /* 0x000000030000780c */ /* 0x000fda0003f05270 */
[----:B------:R-:W-:Y:S05]  /*1150*/  @!P0 BRA `(.L_x_14) ;  /* 0x0000000000048947 */ /* 0x000fea0003800000 */
[----:B------:R-:W-:Y:S01]  /*1160*/  BPT.TRAP 0x1 ;  /* 0x000000040000795c */ /* 0x000fe20000300000 */
.L_x_14:
[----:B------:R-:W3:Y:S01]  /*1170*/  S2UR UR5, SR_CgaCtaId ;  /* 0x00000000000579c3 */ /* 0x000ee20000008800 */
[----:B------:R-:W-:Y:S01]  /*1180*/  UMOV UR4, 0x400 ;  /* 0x0000040000047882 */ /* 0x000fe20000000000 */
[----:B------:R-:W-:Y:S02]  /*1190*/  IMAD.U32 R0, RZ, RZ, UR38 ;  /* 0x00000026ff007e24 */ /* 0x000fe4000f8e00ff */
[----:B------:R-:W-:-:S03]  /*11a0*/  IMAD.U32 R3, RZ, RZ, UR39 ;  /* 0x00000027ff037e24 */ /* 0x000fc6000f8e00ff */
[----:B------:R-:W-:Y:S01]  /*11b0*/  SHF.L.U32 R0, R0, 0x1f, RZ ;  /* 0x0000001f00007819 */ /* 0x000fe200000006ff */
[----:B---3--:R-:W-:-:S06]  /*11c0*/  ULEA UR4, UR5, UR4, 0x18 ;  /* 0x0000000405047291 */ /* 0x008fcc000f8ec03f */
[----:B------:R-:W-:-:S04]  /*11d0*/  IMAD.U32 R6, RZ, RZ, UR4 ;  /* 0x00000004ff067e24 */ /* 0x000fc8000f8e00ff */
[----:B------:R-:W-:-:S04]  /*11e0*/  IMAD R3, R3, 0x8, R6 ;  /* 0x0000000803037824 */ /* 0x000fc800078e0206 */
[----:B------:R3:W4:Y:S01]  /*11f0*/  SYNCS.PHASECHK.TRANS64.TRYWAIT P1, [R3+URZ], R0 ;  /* 0x00000000030075a7 */ /* 0x000722000802017f */
[----:B------:R-:W-:Y:S05]  /*1200*/  @!P0 BRA `(.L_x_15) ;  /* 0x0000000000048947 */ /* 0x000fea0003800000 */
[----:B------:R-:W-:Y:S01]  /*1210*/  BPT.TRAP 0x1 ;  /* 0x000000040000795c */ /* 0x000fe20000300000 */
.L_x_15:
[----:B----4-:R-:W-:Y:S05]  /*1220*/  @P1 BRA `(.L_x_16) ;  /* 0x0000000000081947 */ /* 0x010fea0003800000 */
[----:B------:R-:W4:Y:S02]  /*1230*/  SYNCS.PHASECHK.TRANS64.TRYWAIT P1, [R3+URZ], R0 ;  /* 0x00000000030075a7 */ /* 0x000f24000802017f */
[----:B----4-:R-:W-:Y:S05]  /*1240*/  @!P1 BRA `(.L_x_17) ;  /* 0x0000008c00649947 */ /* 0x010fea0003800000 */
.L_x_16:
[----:B------:R-:W-:-:S04]  /*1250*/  UISETP.LT.AND UP0, UPT, UR40, 0x1, UPT ;  /* 0x000000012800788c */ /* 0x000fc8000bf01270 */
[----:B------:R-:W-:-:S06]  /*1260*/  USEL UR4, UR40, 0x1, UP0 ;  /* 0x0000000128047887 */ /* 0x000fcc0008000000 */
[----:B---34-:R-:W-:Y:S01]  /*1270*/  IMAD.U32 R0, RZ, RZ, UR4 ;  /* 0x00000004ff007e24 */ /* 0x018fe2000f8e00ff */
[----:B------:R-:W-:Y:S05]  /*1280*/  WARPSYNC.ALL ;  /* 0x0000000000007948 */ /* 0x000fea0003800000 */
[----:B------:R-:W-:-:S04]  /*1290*/  IADD3 R0, -R0, UR40, RZ ;  /* 0x0000002800007c10 */ /* 0x000fc8000fffe1ff */
[----:B------:R-:W-:Y:S02]  /*12a0*/  ISETP.GE.AND P1, PT, R0, 0x1, PT ;  /* 0x000000010000780c */ /* 0x000fe40003f26270 */
[----:B------:R-:W-:Y:S01]  /*12b0*/  R2UR UR4, R6 ;  /* 0x00000000060472ca */ /* 0x000fe200000e0000 */
[----:B------:R-:W-:Y:S01]  /*12c0*/  ULEA UR5, UR39, UR41, 0xb ;  /* 0x0000002927057291 */ /* 0x000fe2000f8e583f */
[----:B------:R-:W-:Y:S01]  /*12d0*/  WARPGROUP.ARRIVE ;  /* 0x00000000000079c5 */ /* 0x000fe20000000000 */
[----:B------:R-:W-:Y:S01]  /*12e0*/  UMOV UR9, 0x40000040 ;  /* 0x4000004000097882 */ /* 0x000fe20000000000 */
[----:B------:R-:W-:-:S04]  /*12f0*/  UMOV UR11, 0x40000040 ;  /* 0x40000040000b7882 */ /* 0x000fc80000000000 */
[----:B------:R-:W-:-:S05]  /*1300*/  UMOV UR8, UR5 ;  /* 0x0000000500087c82 */ /* 0x000fca0008000000 */
[----:B------:R-:W-:-:S04]  /*1310*/  UIADD3 UR4, UR4, 0x18100, URZ ;  /* 0x0001810004047890 */ /* 0x000fc8000fffe03f */
[----:B------:R-:W-:-:S04]  /*1320*/  USHF.R.U32.HI UR4, URZ, 0x4, UR4 ;  /* 0x000000043f047899 */ /* 0x000fc80008011604 */
[----:B------:R-:W-:-:S04]  /*1330*/  ULOP3.LUT UR4, UR4, 0x3fff, URZ, 0xc0, !UPT ;  /* 0x00003fff04047892 */ /* 0x000fc8000f8ec03f */
[----:B------:R-:W-:-:S04]  /*1340*/  ULOP3.LUT UR4, UR4, 0x10000, URZ, 0xfc, !UPT ;  /* 0x0001000004047892 */ /* 0x000fc8000f8efc3f */
[----:B------:R-:W-:-:S07]  /*1350*/  ULEA UR6, UR39, UR4, 0xa ;  /* 0x0000000427067291 */ /* 0x000fce000f8e503f */
[----:B------:R-:W-:Y:S02]  /*1360*/  UMOV UR10, UR6 ;  /* 0x00000006000a7c82 */ /* 0x000fe40008000000 */
[----:B------:R-:W-:Y:S01]  /*1370*/  IGMMA.64x128x32.S8.S8 R88, gdesc[UR8], RZ, !UPT, gsb0 ;  /* 0x03600000085879f1 */ /* 0x000fe2000c0410ff */
[----:B------:R-:W-:Y:S01]  /*1380*/  UIADD3 UR8, UR5, 0x400, URZ ;  /* 0x0000040005087890 */ /* 0x000fe2000fffe03f */
[----:B------:R-:W-:Y:S01]  /*1390*/  UMOV UR9, 0x40000040 ;  /* 0x4000004000097882 */ /* 0x000fe20000000000 */
[----:B------:R-:W-:Y:S02]  /*13a0*/  WARPGROUP.DEPBAR.LE gsb0, 0x0 ;  /* 0x00008000000079c5 */ /* 0x000fe40000010000 */
[----:B------:R-:W-:-:S06]  /*13b0*/  WARPGROUP.ARRIVE ;  /* 0x00000000000079c5 */ /* 0x000fcc0000000000 */
[----:B------:R-:W-:Y:S01]  /*13c0*/  IGMMA.64x128x32.S8.S8 R24, gdesc[UR8], RZ, !UPT, gsb0 ;  /* 0x03600000081879f1 */ /* 0x000fe2000c0410ff */
[----:B------:R-:W-:Y:S02]  /*13d0*/  UIADD3 UR8, UR5, 0x2, URZ ;  /* 0x0000000205087890 */ /* 0x000fe4000fffe03f */
[----:B------:R-:W-:Y:S01]  /*13e0*/  UIADD3 UR10, UR6, 0x2, URZ ;  /* 0x00000002060a7890 */ /* 0x000fe2000fffe03f */
[----:B------:R-:W-:Y:S01]  /*13f0*/  UMOV UR9, 0x40000040 ;  /* 0x4000004000097882 */ /* 0x000fe20000000000 */
[----:B------:R-:W-:Y:S01]  /*1400*/  UMOV UR11, 0x40000040 ;  /* 0x40000040000b7882 */ /* 0x000fe20000000000 */
[----:B------:R-:W-:Y:S02]  /*1410*/  WARPGROUP.DEPBAR.LE gsb0, 0x0 ;  /* 0x00008000000079c5 */ /* 0x000fe40000010000 */
[----:B------:R-:W-:-:S06]  /*1420*/  WARPGROUP.ARRIVE ;  /* 0x00000000000079c5 */ /* 0x000fcc0000000000 */
[----:B------:R-:W-:Y:S01]  /*1430*/  IGMMA.64x128x32.S8.S8 R88, gdesc[UR8], R88, gsb0 ;  /* 0x03600000085879f1 */ /* 0x000fe20008041058 */
[----:B------:R-:W-:Y:S01]  /*1440*/  UIADD3 UR8, UR5, 0x402, URZ ;  /* 0x0000040205087890 */ /* 0x000fe2000fffe03f */
[----:B------:R-:W-:Y:S01]  /*1450*/  UMOV UR9, 0x40000040 ;  /* 0x4000004000097882 */ /* 0x000fe20000000000 */
[----:B------:R-:W-:Y:S02]  /*1460*/  WARPGROUP.DEPBAR.LE gsb0, 0x0 ;  /* 0x00008000000079c5 */ /* 0x000fe40000010000 */
[----:B------:R-:W-:-:S06]  /*1470*/  WARPGROUP.ARRIVE ;  /* 0x00000000000079c5 */ /* 0x000fcc0000000000 */
[----:B------:R-:W-:Y:S01]  /*1480*/  IGMMA.64x128x32.S8.S8 R24, gdesc[UR8], R24, gsb0 ;  /* 0x03600000081879f1 */ /* 0x000fe20008041018 */
        /* <DEDUP_REMOVED lines=23> */
[----:B------:R-:W-:Y:S03]  /*1600*/  IGMMA.64x128x32.S8.S8 R24, gdesc[UR8], R24, gsb0 ;  /* 0x03600000081879f1 */ /* 0x000fe60008041018 */
[----:B------:R-:W-:Y:S02]  /*1610*/  WARPGROUP.DEPBAR.LE gsb0, 0x0 ;  /* 0x00008000000079c5 */ /* 0x000fe40000010000 */
[----:B------:R-:W-:Y:S05]  /*1620*/  @!P1 BRA `(.L_x_18) ;  /* 0x0000000400709947 */ /* 0x000fea0003800000 */
[----:B------:R-:W-:Y:S02]  /*1630*/  UIADD3 UR5, UR39, 0x1, URZ ;  /* 0x0000000127057890 */ /* 0x000fe4000fffe03f */
[----:B------:R-:W-:Y:S02]  /*1640*/  IMAD.U32 R3, RZ, RZ, UR39 ;  /* 0x00000027ff037e24 */ /* 0x000fe4000f8e00ff */
[----:B------:R-:W-:-:S04]  /*1650*/  UISETP.NE.AND UP0, UPT, UR5, 0x3, UPT ;  /* 0x000000030500788c */ /* 0x000fc8000bf05270 */
[----:B------:R-:W-:Y:S02]  /*1660*/  USEL UR6, URZ, 0x1, UP0 ;  /* 0x000000013f067887 */ /* 0x000fe40008000000 */
[----:B------:R-:W-:Y:S02]  /*1670*/  USEL UR5, UR5, URZ, UP0 ;  /* 0x0000003f05057287 */ /* 0x000fe40008000000 */
[----:B------:R-:W-:-:S06]  /*1680*/  ULOP3.LUT UR6, UR38, UR6, URZ, 0x3c, !UPT ;  /* 0x0000000626067292 */ /* 0x000fcc000f8e3c3f */
[----:B------:R-:W-:-:S07]  /*1690*/  IMAD.U32 R7, RZ, RZ, UR6 ;  /* 0x00000006ff077e24 */ /* 0x000fce000f8e00ff */
.L_x_25:
[----:B------:R-:W-:Y:S05]  /*16a0*/  @!P0 BRA `(.L_x_19) ;  /* 0x0000000000048947 */ /* 0x000fea0003800000 */
[----:B------:R-:W-:Y:S01]  /*16b0*/  BPT.TRAP 0x1 ;  /* 0x000000040000795c */ /* 0x000fe20000300000 */
.L_x_19:
[----:B------:R-:W3:Y:S01]  /*16c0*/  S2UR UR7, SR_CgaCtaId ;  /* 0x00000000000779c3 */ /* 0x000ee20000008800 */
[----:B------:R-:W-:Y:S01]  /*16d0*/  UMOV UR6, 0x400 ;  /* 0x0000040000067882 */ /* 0x000fe20000000000 */
[----:B01----:R-:W-:Y:S01]  /*16e0*/  IMAD.U32 R5, RZ, RZ, UR5 ;  /* 0x00000005ff057e24 */ /* 0x003fe2000f8e00ff */
[----:B------:R-:W-:Y:S01]  /*16f0*/  SHF.L.U32 R4, R7, 0x1f, RZ ;  /* 0x0000001f07047819 */ /* 0x000fe200000006ff */
[----:B---3--:R-:W-:-:S06]  /*1700*/  ULEA UR6, UR7, UR6, 0x18 ;  /* 0x0000000607067291 */ /* 0x008fcc000f8ec03f */
[----:B------:R-:W-:-:S04]  /*1710*/  IMAD.U32 R6, RZ, RZ, UR6 ;  /* 0x00000006ff067e24 */ /* 0x000fc8000f8e00ff */
[----:B------:R-:W-:-:S04]  /*1720*/  IMAD R5, R5, 0x8, R6 ;  /* 0x0000000805057824 */ /* 0x000fc800078e0206 */
[----:B------:R0:W1:Y:S01]  /*1730*/  SYNCS.PHASECHK.TRANS64.TRYWAIT P1, [R5+URZ], R4 ;  /* 0x00000004050075a7 */ /* 0x000062000802017f */
[----:B------:R-:W-:Y:S05]  /*1740*/  @!P0 BRA `(.L_x_20) ;  /* 0x0000000000048947 */ /* 0x000fea0003800000 */
[----:B------:R-:W-:Y:S01]  /*1750*/  BPT.TRAP 0x1 ;  /* 0x000000040000795c */ /* 0x000fe20000300000 */
.L_x_20:
[----:B-1----:R-:W-:Y:S05]  /*1760*/  @P1 BRA `(.L_x_21) ;  /* 0x0000000000081947 */ /* 0x002fea0003800000 */
[----:B------:R-:W1:Y:S02]  /*1770*/  SYNCS.PHASECHK.TRANS64.TRYWAIT P1, [R5+URZ], R4 ;  /* 0x00000004050075a7 */ /* 0x000e64000802017f */
[----:B-1----:R-:W-:Y:S05]  /*1780*/  @!P1 BRA `(.L_x_22) ;  /* 0x0000008800289947 */ /* 0x002fea0003800000 */
.L_x_21:
[----:B------:R-:W-:Y:S01]  /*1790*/  ULEA UR6, UR5, UR41, 0xb ;  /* 0x0000002905067291 */ /* 0x000fe2000f8e583f */
[----:B------:R-:W-:Y:S01]  /*17a0*/  WARPGROUP.ARRIVE ;  /* 0x00000000000079c5 */ /* 0x000fe20000000000 */
[----:B------:R-:W-:Y:S01]  /*17b0*/  ULEA UR7, UR5, UR4, 0xa ;  /* 0x0000000405077291 */ /* 0x000fe2000f8e503f */
[----:B------:R-:W-:Y:S01]  /*17c0*/  UMOV UR9, 0x40000040 ;  /* 0x4000004000097882 */ /* 0x000fe20000000000 */
[----:B------:R-:W-:-:S03]  /*17d0*/  UMOV UR11, 0x40000040 ;  /* 0x40000040000b7882 */ /* 0x000fc60000000000 */
[----:B------:R-:W-:Y:S02]  /*17e0*/  UMOV UR8, UR6 ;  /* 0x0000000600087c82 */ /* 0x000fe40008000000 */
[----:B------:R-:W-:Y:S02]  /*17f0*/  UMOV UR10, UR7 ;  /* 0x00000007000a7c82 */ /* 0x000fe40008000000 */
        /* <DEDUP_REMOVED lines=44> */
[----:B------:R-:W-:Y:S01]  /*1ac0*/  BPT.TRAP 0x1 ;  /* 0x000000040000795c */ /* 0x000fe20000300000 */
.L_x_23:
[----:B01----:R-:W-:Y:S01]  /*1ad0*/  IMAD R4, R3, 0x8, R6 ;  /* 0x0000000803047824 */ /* 0x003fe200078e0206 */
[----:B------:R-:W-:-:S03]  /*1ae0*/  ISETP.GT.U32.AND P1, PT, R19, 0x1, PT ;  /* 0x000000011300780c */ /* 0x000fc60003f24070 */
[----:B------:R-:W-:-:S05]  /*1af0*/  VIADD R4, R4, 0x18 ;  /* 0x0000001804047836 */ /* 0x000fca0000000000 */
[----:B------:R-:W-:-:S04]  /*1b00*/  PRMT R4, RZ, 0x654, R4 ;  /* 0x00000654ff047816 */ /* 0x000fc80000000004 */
[----:B------:R0:W-:Y:S01]  /*1b10*/  SYNCS.ARRIVE.TRANS64.RED.A1T0 RZ, [R4+URZ], RZ ;  /* 0x000000ff04ff79a7 */ /* 0x0001e2000810043f */
[----:B------:R-:W-:Y:S05]  /*1b20*/  @P1 BRA `(.L_x_24) ;  /* 0x0000000000041947 */ /* 0x000fea0003800000 */
[----:B------:R-:W-:Y:S01]  /*1b30*/  BPT.TRAP 0x1 ;  /* 0x000000040000795c */ /* 0x000fe20000300000 */
.L_x_24:
[----:B------:R-:W-:Y:S01]  /*1b40*/  UIADD3 UR5, UR5, 0x1, URZ ;  /* 0x0000000105057890 */ /* 0x000fe2000fffe03f */
[C---:B------:R-:W-:Y:S01]  /*1b50*/  ISETP.GT.AND P2, PT, R0.reuse, 0x1, PT ;  /* 0x000000010000780c */ /* 0x040fe20003f44270 */
[----:B------:R-:W-:Y:S02]  /*1b60*/  VIADD R3, R3, 0x1 ;  /* 0x0000000103037836 */ /* 0x000fe40000000000 */
[----:B------:R-:W-:Y:S01]  /*1b70*/  UISETP.NE.AND UP0, UPT, UR5, 0x3, UPT ;  /* 0x000000030500788c */ /* 0x000fe2000bf05270 */
[----:B------:R-:W-:Y:S02]  /*1b80*/  VIADD R0, R0, 0xffffffff ;  /* 0xffffffff00007836 */ /* 0x000fe40000000000 */
[C---:B------:R-:W-:Y:S01]  /*1b90*/  ISETP.NE.AND P1, PT, R3.reuse, 0x3, PT ;  /* 0x000000030300780c */ /* 0x040fe20003f25270 */
[----:B------:R-:W-:Y:S02]  /*1ba0*/  USEL UR6, URZ, 0x1, UP0 ;  /* 0x000000013f067887 */ /* 0x000fe40008000000 */
[----:B------:R-:W-:Y:S01]  /*1bb0*/  USEL UR5, UR5, URZ, UP0 ;  /* 0x0000003f05057287 */ /* 0x000fe20008000000 */
[----:B------:R-:W-:-:S03]  /*1bc0*/  SEL R3, R3, RZ, P1 ;  /* 0x000000ff03037207 */ /* 0x000fc60000800000 */
[----:B------:R-:W-:Y:S01]  /*1bd0*/  LOP3.LUT R7, R7, UR6, RZ, 0x3c, !PT ;  /* 0x0000000607077c12 */ /* 0x000fe2000f8e3cff */
[----:B------:R-:W-:Y:S07]  /*1be0*/  @P2 BRA `(.L_x_25) ;  /* 0xfffffff800ac2947 */ /* 0x000fee000383ffff */
.L_x_18:
[----:B------:R-:W3:Y:S02]  /*1bf0*/  LDC R0, c[0x0][0x28c] ;  /* 0x0000a300ff007b82 */ /* 0x000ee40000000800 */
[----:B---3--:R-:W-:-:S13]  /*1c00*/  ISETP.GE.AND P1, PT, R0, 0x1, PT ;  /* 0x000000010000780c */ /* 0x008fda0003f26270 */
[----:B------:R-:W-:Y:S05]  /*1c10*/  @!P1 BRA `(.L_x_26) ;  /* 0x0000000000409947 */ /* 0x000fea0003800000 */
[----:B------:R-:W-:Y:S05]  /*1c20*/  @!P0 BRA `(.L_x_27) ;  /* 0x0000000000048947 */ /* 0x000fea0003800000 */
[----:B------:R-:W-:Y:S01]  /*1c30*/  BPT.TRAP 0x1 ;  /* 0x000000040000795c */ /* 0x000fe20000300000 */
.L_x_27:
[----:B------:R-:W-:Y:S01]  /*1c40*/  UISETP.LT.AND UP0, UPT, UR40, 0x1, UPT ;  /* 0x000000012800788c */ /* 0x000fe2000bf01270 */
[----:B------:R-:W-:-:S03]  /*1c50*/  ISETP.GT.U32.AND P0, PT, R19, 0x1, PT ;  /* 0x000000011300780c */ /* 0x000fc60003f04070 */
[----:B------:R-:W-:-:S04]  /*1c60*/  USEL UR6, UR40, 0x1, UP0 ;  /* 0x0000000128067887 */ /* 0x000fc80008000000 */
[----:B------:R-:W-:-:S04]  /*1c70*/  UIADD3 UR6, UR39, UR40, -UR6 ;  /* 0x0000002827067290 */ /* 0x000fc8000fffe806 */
[----:B------:R-:W-:-:S04]  /*1c80*/  UIMAD.WIDE.U32 UR4, UR6, -0x55555555, URZ ;  /* 0xaaaaaaab060478a5 */ /* 0x000fc8000f8e003f */
[----:B------:R-:W-:-:S04]  /*1c90*/  USHF.R.U32.HI UR4, URZ, 0x1, UR5 ;  /* 0x000000013f047899 */ /* 0x000fc80008011605 */
[----:B------:R-:W-:-:S06]  /*1ca0*/  UIMAD UR6, UR4, -0x3, UR6 ;  /* 0xfffffffd040678a4 */ /* 0x000fcc000f8e0206 */
[----:B------:R-:W-:-:S04]  /*1cb0*/  IMAD.U32 R3, RZ, RZ, UR6 ;  /* 0x00000006ff037e24 */ /* 0x000fc8000f8e00ff */
[----:B------:R-:W-:-:S04]  /*1cc0*/  IMAD R0, R3, 0x8, R6 ;  /* 0x0000000803007824 */ /* 0x000fc800078e0206 */
[----:B------:R-:W-:-:S05]  /*1cd0*/  VIADD R0, R0, 0x18 ;  /* 0x0000001800007836 */ /* 0x000fca0000000000 */
[----:B------:R-:W-:-:S04]  /*1ce0*/  PRMT R0, RZ, 0x654, R0 ;  /* 0x00000654ff007816 */ /* 0x000fc80000000000 */
[----:B------:R3:W-:Y:S01]  /*1cf0*/  SYNCS.ARRIVE.TRANS64.RED.A1T0 RZ, [R0+URZ], RZ ;  /* 0x000000ff00ff79a7 */ /* 0x0007e2000810043f */
[----:B------:R-:W-:Y:S05]  /*1d00*/  @P0 BRA `(.L_x_26) ;  /* 0x0000000000040947 */ /* 0x000fea0003800000 */
[----:B------:R-:W-:Y:S01]  /*1d10*/  BPT.TRAP 0x1 ;  /* 0x000000040000795c */ /* 0x000fe20000300000 */
.L_x_26:
[----:B------:R-:W4:Y:S01]  /*1d20*/  LDC R6, c[0x0][0x288] ;  /* 0x0000a200ff067b82 */ /* 0x000f220000000800 */
[--C-:B---3--:R-:W-:Y:S01]  /*1d30*/  SHF.R.U32.HI R0, RZ, 0x2, R18.reuse ;  /* 0x00000002ff007819 */ /* 0x108fe20000011612 */
[----:B------:R-:W-:Y:S01]  /*1d40*/  IMAD.SHL.U32 R23, R23, 0x80, RZ ;  /* 0x0000008017177824 */ /* 0x000fe200078e00ff */
[----:B01----:R-:W-:Y:S01]  /*1d50*/  SHF.R.U32.HI R5, RZ, 0x7, R18 ;  /* 0x00000007ff057819 */ /* 0x003fe20000011612 */
[----:B------:R-:W-:Y:S01]  /*1d60*/  UIADD3 UR39, UR40, UR39, URZ ;  /* 0x0000002728277290 */ /* 0x000fe2000fffe03f */
[----:B------:R-:W-:Y:S01]  /*1d70*/  LOP3.LUT R3, R0, 0x7, RZ, 0xc0, !PT ;  /* 0x0000000700037812 */ /* 0x000fe200078ec0ff */
[C---:B------:R-:W-:Y:S01]  /*1d80*/  IMAD.SHL.U32 R14, R18.reuse, 0x2, RZ ;  /* 0x00000002120e7824 */ /* 0x040fe200078e00ff */
[----:B------:R-:W-:Y:S01]  /*1d90*/  LOP3.LUT R0, R5, 0x1, RZ, 0xc0, !PT ;  /* 0x0000000105007812 */ /* 0x000fe200078ec0ff */
[----:B------:R-:W-:Y:S01]  /*1da0*/  UISETP.GT.U32.AND UP0, UPT, UR39, 0x2, UPT ;  /* 0x000000022700788c */ /* 0x000fe2000bf04070 */
[----:B------:R-:W-:Y:S01]  /*1db0*/  LOP3.LUT R4, R18, 0x60, RZ, 0xc0, !PT ;  /* 0x0000006012047812 */ /* 0x000fe200078ec0ff */
[----:B------:R-:W-:Y:S01]  /*1dc0*/  ULDC UR7, c[0x0][0x284] ;  /* 0x0000a10000077ab9 */ /* 0x000fe20000000800 */
[----:B------:R-:W-:Y:S01]  /*1dd0*/  UISETP.GE.U32.AND UP1, UPT, UR40, 0x3, UPT ;  /* 0x000000032800788c */ /* 0x000fe2000bf26070 */
[----:B------:R-:W-:Y:S01]  /*1de0*/  IMAD.SHL.U32 R10, R0, 0x40, RZ ;  /* 0x00000040000a7824 */ /* 0x000fe200078e00ff */
[----:B------:R-:W-:Y:S01]  /*1df0*/  SHF.R.U32.HI R8, RZ, 0x1, R4 ;  /* 0x00000001ff087819 */ /* 0x000fe20000011604 */
[----:B------:R-:W-:Y:S01]  /*1e00*/  UISETP.LT.U32.AND UP0, UPT, UR40, 0x3, UP0 ;  /* 0x000000032800788c */ /* 0x000fe20008701070 */
[----:B------:R-:W-:Y:S01]  /*1e10*/  SHF.R.S32.HI R160, RZ, 0x1f, R22 ;  /* 0x0000001fffa07819 */ /* 0x000fe20000011416 */
[----:B------:R-:W-:Y:S01]  /*1e20*/  ULDC.64 UR8, c[0x0][0x5d0] ;  /* 0x0001740000087ab9 */ /* 0x000fe20000000a00 */
[--C-:B------:R-:W-:Y:S01]  /*1e30*/  IADD3 R5, RZ, -R8, -R3.reuse ;  /* 0x80000008ff057210 */ /* 0x100fe20007ffe803 */
[----:B------:R-:W-:Y:S01]  /*1e40*/  UIMAD.WIDE.U32 UR4, UR39, -0x55555555, URZ ;  /* 0xaaaaaaab270478a5 */ /* 0x000fe2000f8e003f */
[----:B------:R-:W-:Y:S01]  /*1e50*/  LOP3.LUT R165, R10, 0x40, R3, 0xe2, !PT ;  /* 0x000000400aa57812 */ /* 0x000fe200078ee203 */
[----:B------:R-:W-:Y:S01]  /*1e60*/  IMAD.SHL.U32 R3, R152, 0x100, RZ ;  /* 0x0000010098037824 */ /* 0x000fe200078e00ff */
[C---:B------:R-:W-:Y:S01]  /*1e70*/  LOP3.LUT R14, R23.reuse, 0x6, R14, 0xf8, !PT ;  /* 0x00000006170e7812 */ /* 0x040fe200078ef80e */
[----:B------:R-:W-:Y:S01]  /*1e80*/  USEL UR6, URZ, 0x1, !UP0 ;  /* 0x000000013f067887 */ /* 0x000fe2000c000000 */
[----:B------:R-:W-:Y:S01]  /*1e90*/  LOP3.LUT R4, R18, 0x3, RZ, 0xc0, !PT ;  /* 0x0000000312047812 */ /* 0x000fe200078ec0ff */
[----:B------:R-:W-:Y:S01]  /*1ea0*/  IMAD R7, R160, UR8, RZ ;  /* 0x00000008a0077c24 */ /* 0x000fe2000f8e02ff */
[----:B----4-:R-:W-:Y:S01]  /*1eb0*/  ISETP.GE.AND P0, PT, R23, R6, PT ;  /* 0x000000061700720c */ /* 0x010fe20003f06270 */
[----:B------:R-:W-:Y:S01]  /*1ec0*/  IMAD R0, R0, -0x40, R5 ;  /* 0xffffffc000007824 */ /* 0x000fe200078e0205 */
[----:B------:R-:W-:Y:S01]  /*1ed0*/  SHF.R.S32.HI R15, RZ, 0x1f, R14 ;  /* 0x0000001fff0f7819 */ /* 0x000fe2000001140e */
[----:B------:R-:W-:Y:S01]  /*1ee0*/  USHF.R.U32.HI UR4, URZ, 0x1, UR5 ;  /* 0x000000013f047899 */ /* 0x000fe20008011605 */
[C---:B------:R-:W-:Y:S01]  /*1ef0*/  ISETP.GE.OR P0, PT, R3.reuse, UR7, P0 ;  /* 0x0000000703007c0c */ /* 0x040fe20008706670 */
[----:B------:R-:W-:Y:S01]  /*1f00*/  ULOP3.LUT UR38, UR38, UR6, URZ, 0x3c, !UPT ;  /* 0x0000000626267292 */ /* 0x000fe2000f8e3c3f */
[----:B------:R-:W-:Y:S01]  /*1f10*/  IMAD R10, R4, -0x2, R6 ;  /* 0xfffffffe040a7824 */ /* 0x000fe200078e0206 */
[----:B------:R-:W-:Y:S01]  /*1f20*/  UIMAD UR39, UR4, -0x3, UR39 ;  /* 0xfffffffd042778a4 */ /* 0x000fe2000f8e0227 */
[----:B------:R-:W-:Y:S01]  /*1f30*/  IMAD.WIDE R4, R152, 0x100, RZ ;  /* 0x0000010098047825 */ /* 0x000fe200078e02ff */
[----:B------:R-:W-:Y:S01]  /*1f40*/  @UP1 ULOP3.LUT UR38, UR38, 0x1, UR4, 0x78, !UPT ;  /* 0x0000000126261892 */ /* 0x000fe2000f8e7804 */
[----:B------:R-:W-:-:S02]  /*1f50*/  IADD3 R0, -R3, UR7, R0 ;  /* 0x0000000703007c10 */ /* 0x000fc4000fffe100 */
[----:B------:R-:W-:Y:S01]  /*1f60*/  IMAD R9, R22, UR9, R7 ;  /* 0x0000000916097c24 */ /* 0x000fe2000f8e0207 */
[----:B------:R-:W-:Y:S01]  /*1f70*/  LOP3.LUT R165, R4, R165, R8, 0xfe, !PT ;  /* 0x000000a504a57212 */ /* 0x000fe200078efe08 */
[----:B------:R-:W-:-:S04]  /*1f80*/  IMAD.WIDE.U32 R6, R22, UR8, R14 ;  /* 0x0000000816067c25 */ /* 0x000fc8000f8e000e */
[----:B------:R-:W-:Y:S02]  /*1f90*/  IMAD.IADD R7, R7, 0x1, R9 ;  /* 0x0000000107077824 */ /* 0x000fe400078e0209 */
[----:B------:R-:W-:Y:S02]  /*1fa0*/  IMAD.IADD R3, R10, 0x1, -R23 ;  /* 0x000000010a037824 */ /* 0x000fe400078e0a17 */
[----:B------:R-:W-:Y:S01]  /*1fb0*/  IMAD.MOV.U32 R152, RZ, RZ, -0x1 ;  /* 0xffffffffff987424 */ /* 0x000fe200078e00ff */
[----:B------:R-:W-:Y:S06]  /*1fc0*/  @P0 BRA `(.L_x_28) ;  /* 0x0000006000f40947 */ /* 0x000fec0003800000 */
[----:B------:R-:W0:Y:S01]  /*1fd0*/  LDC.64 R20, c[0x0][0x5c8] ;  /* 0x00017200ff147b82 */ /* 0x000e220000000a00 */
[----:B------:R-:W-:Y:S01]  /*1fe0*/  ULDC.64 UR4, c[0x0][0x5c0] ;  /* 0x0001700000047ab9 */ /* 0x000fe20000000a00 */
[----:B------:R-:W-:Y:S01]  /*1ff0*/  BSSY B0, `(.L_x_28) ;  /* 0x000063a000007945 */ /* 0x000fe20003800000 */
[-C--:B0-----:R-:W-:Y:S01]  /*2000*/  IMAD R8, R5, R20.reuse, RZ ;  /* 0x0000001405087224 */ /* 0x081fe200078e02ff */
[----:B------:R-:W-:Y:S01]  /*2010*/  SHF.L.U64.HI R13, R20, 0x3, R21 ;  /* 0x00000003140d7819 */ /* 0x000fe20000010215 */
[----:B------:R-:W-:-:S04]  /*2020*/  IMAD.WIDE.U32 R6, R165, R20, R6 ;  /* 0x00000014a5067225 */ /* 0x000fc800078e0006 */
[----:B------:R-:W-:Y:S01]  /*2030*/  IMAD R9, R165, R21, R8 ;  /* 0x00000015a5097224 */ /* 0x000fe200078e0208 */
[----:B------:R-:W-:Y:S01]  /*2040*/  IADD3 R158, P0, R6, UR4, RZ ;  /* 0x00000004069e7c10 */ /* 0x000fe2000ff1e0ff */
[C---:B------:R-:W-:Y:S02]  /*2050*/  IMAD.SHL.U32 R11, R20.reuse, 0x8, RZ ;  /* 0x00000008140b7824 */ /* 0x040fe400078e00ff */
[----:B------:R-:W-:Y:S01]  /*2060*/  IMAD.IADD R9, R7, 0x1, R9 ;  /* 0x0000000107097824 */ /* 0x000fe200078e0209 */
[-C--:B------:R-:W-:Y:S02]  /*2070*/  LEA R6, P2, R20, R158.reuse, 0x7 ;  /* 0x0000009e14067211 */ /* 0x080fe400078438ff */
[----:B------:R-:W-:Y:S02]  /*2080*/  IADD3 R8, P1, R11, R158, RZ ;  /* 0x0000009e0b087210 */ /* 0x000fe40007f3e0ff */
[----:B------:R-:W-:Y:S02]  /*2090*/  IADD3.X R159, R9, UR5, RZ, P0, !PT ;  /* 0x00000005099f7c10 */ /* 0x000fe400087fe4ff */
[----:B-----5:R-:W-:-:S02]  /*20a0*/  ISETP.NE.AND P0, PT, R154, RZ, PT ;  /* 0x000000ff9a00720c */ /* 0x020fc40003f05270 */
[----:B------:R-:W-:Y:S01]  /*20b0*/  LEA.HI.X R7, R20, R159, R21, 0x7, P2 ;  /* 0x0000009f14077211 */ /* 0x000fe200010f3c15 */
[----:B------:R-:W-:Y:S01]  /*20c0*/  IMAD.X R9, R13, 0x1, R159, P1 ;  /* 0x000000010d097824 */ /* 0x000fe200008e069f */
[----:B------:R-:W-:-:S05]  /*20d0*/  IADD3 R10, P2, R11, R6, RZ ;  /* 0x000000060b0a7210 */ /* 0x000fca0007f5e0ff */
[----:B------:R-:W-:-:S04]  /*20e0*/  IMAD.X R11, R13, 0x1, R7, P2 ;  /* 0x000000010d0b7824 */ /* 0x000fc800010e0607 */
[----:B------:R-:W-:Y:S05]  /*20f0*/  @!P0 BRA `(.L_x_29) ;  /* 0x0000004800948947 */ /* 0x000fea0003800000 */
[----:B------:R-:W0:Y:S01]  /*2100*/  LDC.64 R156, c[0x0][0x5b0] ;  /* 0x00016c00ff9c7b82 */ /* 0x000e220000000a00 */
[----:B------:R-:W-:Y:S01]  /*2110*/  ULDC.64 UR4, c[0x0][0x5b8] ;  /* 0x00016e0000047ab9 */ /* 0x000fe20000000a00 */
[----:B------:R-:W-:Y:S01]  /*2120*/  ISETP.GE.AND P0, PT, R0, 0x1, PT ;  /* 0x000000010000780c */ /* 0x000fe20003f06270 */
[----:B------:R-:W-:Y:S01]  /*2130*/  IMAD R21, R160, UR4, RZ ;  /* 0x00000004a0157c24 */ /* 0x000fe2000f8e02ff */
[----:B------:R-:W-:Y:S01]  /*2140*/  BSSY B1, `(.L_x_30) ;  /* 0x0000010000017945 */ /* 0x000fe20003800000 */
[C---:B------:R-:W-:Y:S01]  /*2150*/  IMAD.WIDE.U32 R14, R22.reuse, UR4, R14 ;  /* 0x00000004160e7c25 */ /* 0x040fe2000f8e000e */
[----:B------:R-:W-:Y:S02]  /*2160*/  ISETP.LT.OR P3, PT, R3, 0x1, !P0 ;  /* 0x000000010300780c */ /* 0x000fe40004761670 */
[----:B------:R-:W1:Y:S01]  /*2170*/  LDC.64 R12, c[0x0][0x5a8] ;  /* 0x00016a00ff0c7b82 */ /* 0x000e620000000a00 */
[----:B------:R-:W-:Y:S02]  /*2180*/  IMAD R21, R22, UR5, R21 ;  /* 0x0000000516157c24 */ /* 0x000fe4000f8e0215 */
[----:B------:R-:W-:-:S02]  /*2190*/  IMAD.MOV.U32 R20, RZ, RZ, R14 ;  /* 0x000000ffff147224 */ /* 0x000fc400078e000e */
[----:B------:R-:W-:Y:S02]  /*21a0*/  IMAD.IADD R21, R15, 0x1, R21 ;  /* 0x000000010f157824 */ /* 0x000fe400078e0215 */
[-C--:B0-----:R-:W-:Y:S01]  /*21b0*/  IMAD R160, R5, R156.reuse, RZ ;  /* 0x0000009c05a07224 */ /* 0x081fe200078e02ff */
[----:B------:R-:W-:Y:S01]  /*21c0*/  SHF.L.U64.HI R161, R156, 0x3, R157 ;  /* 0x000000039ca17819 */ /* 0x000fe2000001029d */
[----:B------:R-:W-:-:S04]  /*21d0*/  IMAD.WIDE.U32 R22, R165, R156, R20 ;  /* 0x0000009ca5167225 */ /* 0x000fc800078e0014 */
[----:B------:R-:W-:Y:S01]  /*21e0*/  IMAD R169, R165, R157, R160 ;  /* 0x0000009da5a97224 */ /* 0x000fe200078e02a0 */
[----:B-1----:R-:W-:Y:S01]  /*21f0*/  IADD3 R22, P1, R22, R12, RZ ;  /* 0x0000000c16167210 */ /* 0x002fe20007f3e0ff */
[----:B------:R-:W-:-:S03]  /*2200*/  IMAD.SHL.U32 R160, R156, 0x8, RZ ;  /* 0x000000089ca07824 */ /* 0x000fc600078e00ff */
[----:B------:R-:W-:Y:S01]  /*2210*/  IADD3.X R23, R13, R23, R169, P1, !PT ;  /* 0x000000170d177210 */ /* 0x000fe20000ffe4a9 */
[----:B------:R-:W-:Y:S08]  /*2220*/  @P3 BRA `(.L_x_31) ;  /* 0x0000000000043947 */ /* 0x000ff00003800000 */
[----:B--2---:R0:W5:Y:S02]  /*2230*/  LDG.E.U8 R155, desc[UR36][R22.64] ;  /* 0x00000024169b7981 */ /* 0x004164000c1e1100 */
.L_x_31:
[----:B------:R-:W-:Y:S05]  /*2240*/  BSYNC B1 ;  /* 0x0000000000017941 */ /* 0x000fea0003800000 */
.L_x_30:
[----:B-----5:R-:W-:Y:S01]  /*2250*/  LOP3.LUT R164, R155, 0xffff, RZ, 0xc0, !PT ;  /* 0x0000ffff9ba47812 */ /* 0x020fe200078ec0ff */
[----:B------:R-:W-:Y:S01]  /*2260*/  IMAD.WIDE.U32 R162, R165, R156, R160 ;  /* 0x0000009ca5a27225 */ /* 0x000fe200078e00a0 */
[----:B------:R-:W-:Y:S01]  /*2270*/  ISETP.LT.OR P4, PT, R3, 0x2, !P0 ;  /* 0x000000020300780c */ /* 0x000fe20004781670 */
[----:B------:R-:W-:Y:S01]  /*2280*/  BSSY B1, `(.L_x_32) ;  /* 0x000000e000017945 */ /* 0x000fe20003800000 */
[----:B------:R-:W-:Y:S01]  /*2290*/  PRMT R167, R164, 0x8880, RZ ;  /* 0x00008880a4a77816 */ /* 0x000fe200000000ff */
[----:B------:R-:W-:Y:S01]  /*22a0*/  IMAD.IADD R163, R169, 0x1, R163 ;  /* 0x00000001a9a37824 */ /* 0x000fe200078e02a3 */
[----:B------:R-:W-:Y:S02]  /*22b0*/  IADD3 R162, P2, P5, R14, R12, R162 ;  /* 0x0000000c0ea27210 */ /* 0x000fe40007d5e0a2 */
[----:B------:R-:W-:Y:S01]  /*22c0*/  ISETP.GE.AND P1, PT, R0, 0x9, PT ;  /* 0x000000090000780c */ /* 0x000fe20003f26270 */
[----:B------:R-:W-:Y:S01]  /*22d0*/  IMAD R164, R167, R154, RZ ;  /* 0x0000009aa7a47224 */ /* 0x000fe200078e02ff */
[----:B------:R-:W-:-:S02]  /*22e0*/  IADD3.X R163, R21, R13, R163, P2, P5 ;  /* 0x0000000d15a37210 */ /* 0x000fc400017ea4a3 */
[----:B------:R-:W-:Y:S01]  /*22f0*/  ISETP.LT.OR P2, PT, R3, 0x1, !P1 ;  /* 0x000000010300780c */ /* 0x000fe20004f41670 */
[----:B------:R-:W-:-:S05]  /*2300*/  @!P3 IMAD R167, R88, R153, R164 ;  /* 0x0000009958a7b224 */ /* 0x000fca00078e02a4 */
[----:B------:R1:W-:Y:S01]  /*2310*/  @!P3 STG.E.U8 desc[UR36][R158.64], R167 ;  /* 0x000000a79e00b986 */ /* 0x0003e2000c101124 */
[----:B------:R-:W-:Y:S06]  /*2320*/  @P4 BRA `(.L_x_33) ;  /* 0x00000000000c4947 */ /* 0x000fec0003800000 */
[----:B--2---:R-:W1:Y:S02]  /*2330*/  LDG.E.U8 R155, desc[UR36][R22.64+0x1] ;  /* 0x00000124169b7981 */ /* 0x004e64000c1e1100 */
[----:B-1----:R-:W-:-:S05]  /*2340*/  PRMT R167, R155, 0x8880, RZ ;  /* 0x000088809ba77816 */ /* 0x002fca00000000ff */
[----:B------:R-:W-:-:S07]  /*2350*/  IMAD R164, R167, R154, RZ ;  /* 0x0000009aa7a47224 */ /* 0x000fce00078e02ff */
.L_x_33:
[----:B------:R-:W-:Y:S05]  /*2360*/  BSYNC B1 ;  /* 0x0000000000017941 */ /* 0x000fea0003800000 */
.L_x_32:
[----:B------:R-:W-:Y:S01]  /*2370*/  @!P4 IMAD R89, R89, R153, R164 ;  /* 0x000000995959c224 */ /* 0x000fe200078e02a4 */
[----:B------:R-:W-:Y:S04]  /*2380*/  BSSY B1, `(.L_x_34) ;  /* 0x0000006000017945 */ /* 0x000fe80003800000 */
[----:B------:R3:W-:Y:S01]  /*2390*/  @!P4 STG.E.U8 desc[UR36][R158.64+0x1], R89 ;  /* 0x000001599e00c986 */ /* 0x0007e2000c101124 */
[----:B------:R-:W-:Y:S05]  /*23a0*/  @P2 BRA `(.L_x_35) ;  /* 0x00000000000c2947 */ /* 0x000fea0003800000 */
[----:B--2---:R-:W3:Y:S02]  /*23b0*/  LDG.E.U8 R155, desc[UR36][R162.64] ;  /* 0x00000024a29b7981 */ /* 0x004ee4000c1e1100 */
[----:B---3--:R-:W-:-:S05]  /*23c0*/  PRMT R89, R155, 0x8880, RZ ;  /* 0x000088809b597816 */ /* 0x008fca00000000ff */
[----:B------:R-:W-:-:S07]  /*23d0*/  IMAD R164, R89, R154, RZ ;  /* 0x0000009a59a47224 */ /* 0x000fce00078e02ff */
.L_x_35:
[----:B------:R-:W-:Y:S05]  /*23e0*/  BSYNC B1 ;  /* 0x0000000000017941 */ /* 0x000fea0003800000 */
.L_x_34:
[C---:B------:R-:W-:Y:S01]  /*23f0*/  ISETP.LT.OR P4, PT, R3.reuse, 0x2, !P1 ;  /* 0x000000020300780c */ /* 0x040fe20004f81670 */
[----:B---3--:R-:W-:Y:S01]  /*2400*/  @!P2 IMAD R89, R90, R153, R164 ;  /* 0x000000995a59a224 */ /* 0x008fe200078e02a4 */
[----:B------:R-:W-:Y:S01]  /*2410*/  BSSY B1, `(.L_x_36) ;  /* 0x0000009000017945 */ /* 0x000fe20003800000 */
[C---:B------:R-:W-:Y:S02]  /*2420*/  ISETP.LT.OR P3, PT, R3.reuse, 0x9, !P0 ;  /* 0x000000090300780c */ /* 0x040fe40004761670 */
[C---:B------:R-:W-:Y:S01]  /*2430*/  ISETP.LT.OR P5, PT, R3.reuse, 0xa, !P0 ;  /* 0x0000000a0300780c */ /* 0x040fe200047a1670 */
[----:B------:R3:W-:Y:S01]  /*2440*/  @!P2 STG.E.U8 desc[UR36][R8.64], R89 ;  /* 0x000000590800a986 */ /* 0x0007e2000c101124 */
[----:B------:R-:W-:-:S06]  /*2450*/  ISETP.LT.OR P2, PT, R3, 0x9, !P1 ;  /* 0x000000090300780c */ /* 0x000fcc0004f41670 */
[----:B------:R-:W-:Y:S07]  /*2460*/  @P4 BRA `(.L_x_37) ;  /* 0x00000000000c4947 */ /* 0x000fee0003800000 */
[----:B--2---:R-:W3:Y:S02]  /*2470*/  LDG.E.U8 R155, desc[UR36][R162.64+0x1] ;  /* 0x00000124a29b7981 */ /* 0x004ee4000c1e1100 */
[----:B---3--:R-:W-:-:S05]  /*2480*/  PRMT R89, R155, 0x8880, RZ ;  /* 0x000088809b597816 */ /* 0x008fca00000000ff */
[----:B------:R-:W-:-:S07]  /*2490*/  IMAD R164, R89, R154, RZ ;  /* 0x0000009a59a47224 */ /* 0x000fce00078e02ff */
.L_x_37:
[----:B------:R-:W-:Y:S05]  /*24a0*/  BSYNC B1 ;  /* 0x0000000000017941 */ /* 0x000fea0003800000 */
.L_x_36:
[----:B------:R-:W-:Y:S01]  /*24b0*/  @!P4 IMAD R91, R91, R153, R164 ;  /* 0x000000995b5bc224 */ /* 0x000fe200078e02a4 */
[----:B------:R-:W-:Y:S04]  /*24c0*/  BSSY B1, `(.L_x_38) ;  /* 0x0000006000017945 */ /* 0x000fe80003800000 */
[----:B------:R4:W-:Y:S01]  /*24d0*/  @!P4 STG.E.U8 desc[UR36][R8.64+0x1], R91 ;  /* 0x0000015b0800c986 */ /* 0x0009e2000c101124 */
[----:B------:R-:W-:Y:S05]  /*24e0*/  @P3 BRA `(.L_x_39) ;  /* 0x00000000000c3947 */ /* 0x000fea0003800000 */
[----:B--2---:R-:W3:Y:S02]  /*24f0*/  LDG.E.U8 R155, desc[UR36][R22.64+0x8] ;  /* 0x00000824169b7981 */ /* 0x004ee4000c1e1100 */
[----:B---3--:R-:W-:-:S05]  /*2500*/  PRMT R89, R155, 0x8880, RZ ;  /* 0x000088809b597816 */ /* 0x008fca00000000ff */
[----:B------:R-:W-:-:S07]  /*2510*/  IMAD R164, R89, R154, RZ ;  /* 0x0000009a59a47224 */ /* 0x000fce00078e02ff */
.L_x_39:
[----:B------:R-:W-:Y:S05]  /*2520*/  BSYNC B1 ;  /* 0x0000000000017941 */ /* 0x000fea0003800000 */
.L_x_38:
[----:B---3--:R-:W-:Y:S01]  /*2530*/  @!P3 IMAD R89, R92, R153, R164 ;  /* 0x000000995c59b224 */ /* 0x008fe200078e02a4 */
[----:B------:R-:W-:Y:S04]  /*2540*/  BSSY B1, `(.L_x_40) ;  /* 0x0000006000017945 */ /* 0x000fe80003800000 */
[----:B------:R3:W-:Y:S01]  /*2550*/  @!P3 STG.E.U8 desc[UR36][R158.64+0x8], R89 ;  /* 0x000008599e00b986 */ /* 0x0007e2000c101124 */
[----:B------:R-:W-:Y:S05]  /*2560*/  @P5 BRA `(.L_x_41) ;  /* 0x00000000000c5947 */ /* 0x000fea0003800000 */
[----:B--2---:R-:W3:Y:S02]  /*2570*/  LDG.E.U8 R155, desc[UR36][R22.64+0x9] ;  /* 0x00000924169b7981 */ /* 0x004ee4000c1e1100 */
[----:B---3--:R-:W-:-:S05]  /*2580*/  PRMT R89, R155, 0x8880, RZ ;  /* 0x000088809b597816 */ /* 0x008fca00000000ff */
[----:B------:R-:W-:-:S07]  /*2590*/  IMAD R164, R89, R154, RZ ;  /* 0x0000009a59a47224 */ /* 0x000fce00078e02ff */
.L_x_41:
[----:B------:R-:W-:Y:S05]  /*25a0*/  BSYNC B1 ;  /* 0x0000000000017941 */ /* 0x000fea0003800000 */
.L_x_40:
[----:B------:R-:W-:Y:S01]  /*25b0*/  @!P5 IMAD R93, R93, R153, R164 ;  /* 0x000000995d5dd224 */ /* 0x000fe200078e02a4 */
[----:B------:R-:W-:Y:S04]  /*25c0*/  BSSY B1, `(.L_x_42) ;  /* 0x0000006000017945 */ /* 0x000fe80003800000 */
[----:B------:R0:W-:Y:S01]  /*25d0*/  @!P5 STG.E.U8 desc[UR36][R158.64+0x9], R93 ;  /* 0x0000095d9e00d986 */ /* 0x0001e2000c101124 */
[----:B------:R-:W-:Y:S05]  /*25e0*/  @P2 BRA `(.L_x_43) ;  /* 0x00000000000c2947 */ /* 0x000fea0003800000 */
[----:B--2---:R-:W3:Y:S02]  /*25f0*/  LDG.E.U8 R155, desc[UR36][R162.64+0x8] ;  /* 0x00000824a29b7981 */ /* 0x004ee4000c1e1100 */
[----:B---3--:R-:W-:-:S05]  /*2600*/  PRMT R89, R155, 0x8880, RZ ;  /* 0x000088809b597816 */ /* 0x008fca00000000ff */
[----:B------:R-:W-:-:S07]  /*2610*/  IMAD R164, R89, R154, RZ ;  /* 0x0000009a59a47224 */ /* 0x000fce00078e02ff */
.L_x_43:
[----:B------:R-:W-:Y:S05]  /*2620*/  BSYNC B1 ;  /* 0x0000000000017941 */ /* 0x000fea0003800000 */
.L_x_42:
        /* <DEDUP_REMOVED lines=11> */
.L_x_45:
[----:B------:R-:W-:Y:S05]  /*26e0*/  BSYNC B1 ;  /* 0x0000000000017941 */ /* 0x000fea0003800000 */
.L_x_44:
[----:B------:R-:W-:Y:S01]  /*26f0*/  @!P4 IMAD R95, R95, R153, R164 ;  /* 0x000000995f5fc224 */ /* 0x000fe200078e02a4 */
[----:B------:R-:W-:Y:S04]  /*2700*/  BSSY B1, `(.L_x_46) ;  /* 0x0000006000017945 */ /* 0x000fe80003800000 */
[----:B------:R0:W-:Y:S01]  /*2710*/  @!P4 STG.E.U8 desc[UR36][R8.64+0x9], R95 ;  /* 0x0000095f0800c986 */ /* 0x0001e2000c101124 */
[----:B------:R-:W-:Y:S05]  /*2720*/  @P3 BRA `(.L_x_47) ;  /* 0x00000000000c3947 */ /* 0x000fea0003800000 */
[----:B--2---:R-:W3:Y:S02]  /*2730*/  LDG.E.U8 R155, desc[UR36][R22.64+0x10] ;  /* 0x00001024169b7981 */ /* 0x004ee4000c1e1100 */
[----:B---3--:R-:W-:-:S05]  /*2740*/  PRMT R89, R155, 0x8880, RZ ;  /* 0x000088809b597816 */ /* 0x008fca00000000ff */
[----:B------:R-:W-:-:S07]  /*2750*/  IMAD R164, R89, R154, RZ ;  /* 0x0000009a59a47224 */ /* 0x000fce00078e02ff */
.L_x_47:
[----:B------:R-:W-:Y:S05]  /*2760*/  BSYNC B1 ;  /* 0x0000000000017941 */ /* 0x000fea0003800000 */
.L_x_46:
[----:B---3--:R-:W-:Y:S01]  /*2770*/  @!P3 IMAD R89, R96, R153, R164 ;  /* 0x000000996059b224 */ /* 0x008fe200078e02a4 */
[----:B------:R-:W-:Y:S04]  /*2780*/  BSSY B1, `(.L_x_48) ;  /* 0x0000006000017945 */ /* 0x000fe80003800000 */
[----:B------:R3:W-:Y:S01]  /*2790*/  @!P3 STG.E.U8 desc[UR36][R158.64+0x10], R89 ;  /* 0x000010599e00b986 */ /* 0x0007e2000c101124 */
[----:B------:R-:W-:Y:S05]  /*27a0*/  @P5 BRA `(.L_x_49) ;  /* 0x00000000000c5947 */ /* 0x000fea0003800000 */
[----:B--2---:R-:W3:Y:S02]  /*27b0*/  LDG.E.U8 R155, desc[UR36][R22.64+0x11] ;  /* 0x00001124169b7981 */ /* 0x004ee4000c1e1100 */
[----:B---3--:R-:W-:-:S05]  /*27c0*/  PRMT R89, R155, 0x8880, RZ ;  /* 0x000088809b597816 */ /* 0x008fca00000000ff */
[----:B------:R-:W-:-:S07]  /*27d0*/  IMAD R164, R89, R154, RZ ;  /* 0x0000009a59a47224 */ /* 0x000fce00078e02ff */
.L_x_49:
[----:B------:R-:W-:Y:S05]  /*27e0*/  BSYNC B1 ;  /* 0x0000000000017941 */ /* 0x000fea0003800000 */
.L_x_48:
[----:B------:R-:W-:Y:S01]  /*27f0*/  @!P5 IMAD R97, R97, R153, R164 ;  /* 0x000000996161d224 */ /* 0x000fe200078e02a4 */
[----:B------:R-:W-:Y:S04]  /*2800*/  BSSY B1, `(.L_x_50) ;  /* 0x0000006000017945 */ /* 0x000fe80003800000 */
[----:B------:R0:W-:Y:S01]  /*2810*/  @!P5 STG.E.U8 desc[UR36][R158.64+0x11], R97 ;  /* 0x000011619e00d986 */ /* 0x0001e2000c101124 */
[----:B------:R-:W-:Y:S05]  /*2820*/  @P2 BRA `(.L_x_51) ;  /* 0x00000000000c2947 */ /* 0x000fea0003800000 */
[----:B--2---:R-:W3:Y:S02]  /*2830*/  LDG.E.U8 R155, desc[UR36][R162.64+0x10] ;  /* 0x00001024a29b7981 */ /* 0x004ee4000c1e1100 */
[----:B---3--:R-:W-:-:S05]  /*2840*/  PRMT R89, R155, 0x8880, RZ ;  /* 0x000088809b597816 */ /* 0x008fca00000000ff */
[----:B------:R-:W-:-:S07]  /*2850*/  IMAD R164, R89, R154, RZ ;  /* 0x0000009a59a47224 */ /* 0x000fce00078e02ff */
.L_x_51:
[----:B------:R-:W-:Y:S05]  /*2860*/  BSYNC B1 ;  /* 0x0000000000017941 */ /* 0x000fea0003800000 */
.L_x_50:
        /* <DEDUP_REMOVED lines=11> */
.L_x_53:
[----:B------:R-:W-:Y:S05]  /*2920*/  BSYNC B1 ;  /* 0x0000000000017941 */ /* 0x000fea0003800000 */
.L_x_52:
[----:B------:R-:W-:Y:S01]  /*2930*/  @!P4 IMAD R99, R99, R153, R164 ;  /* 0x000000996363c224 */ /* 0x000fe200078e02a4 */
[----:B------:R-:W-:Y:S04]  /*2940*/  BSSY B1, `(.L_x_54) ;  /* 0x0000006000017945 */ /* 0x000fe80003800000 */
[----:B------:R0:W-:Y:S01]  /*2950*/  @!P4 STG.E.U8 desc[UR36][R8.64+0x11], R99 ;  /* 0x000011630800c986 */ /* 0x0001e2000c101124 */
[----:B------:R-:W-:Y:S05]  /*2960*/  @P3 BRA `(.L_x_55) ;  /* 0x00000000000c3947 */ /* 0x000fea0003800000 */
[----:B--2---:R-:W3:Y:S02]  /*2970*/  LDG.E.U8 R155, desc[UR36][R22.64+0x18] ;  /* 0x00001824169b7981 */ /* 0x004ee4000c1e1100 */
[----:B---3--:R-:W-:-:S05]  /*2980*/  PRMT R89, R155, 0x8880, RZ ;  /* 0x000088809b597816 */ /* 0x008fca00000000ff */
[----:B------:R-:W-:-:S07]  /*2990*/  IMAD R164, R89, R154, RZ ;  /* 0x0000009a59a47224 */ /* 0x000fce00078e02ff */
.L_x_55:
[----:B------:R-:W-:Y:S05]  /*29a0*/  BSYNC B1 ;  /* 0x0000000000017941 */ /* 0x000fea0003800000 */
.L_x_54:
[----:B---3--:R-:W-:Y:S01]  /*29b0*/  @!P3 IMAD R89, R100, R153, R164 ;  /* 0x000000996459b224 */ /* 0x008fe200078e02a4 */
[----:B------:R-:W-:Y:S04]  /*29c0*/  BSSY B1, `(.L_x_56) ;  /* 0x0000006000017945 */ /* 0x000fe80003800000 */
[----:B------:R3:W-:Y:S01]  /*29d0*/  @!P3 STG.E.U8 desc[UR36][R158.64+0x18], R89 ;  /* 0x000018599e00b986 */ /* 0x0007e2000c101124 */
[----:B------:R-:W-:Y:S05]  /*29e0*/  @P5 BRA `(.L_x_57) ;  /* 0x00000000000c5947 */ /* 0x000fea0003800000 */
[----:B--2---:R-:W3:Y:S02]  /*29f0*/  LDG.E.U8 R155, desc[UR36][R22.64+0x19] ;  /* 0x00001924169b7981 */ /* 0x004ee4000c1e1100 */
[----:B---3--:R-:W-:-:S05]  /*2a00*/  PRMT R89, R155, 0x8880, RZ ;  /* 0x000088809b597816 */ /* 0x008fca00000000ff */
[----:B------:R-:W-:-:S07]  /*2a10*/  IMAD R164, R89, R154, RZ ;  /* 0x0000009a59a47224 */ /* 0x000fce00078e02ff */
.L_x_57:
[----:B------:R-:W-:Y:S05]  /*2a20*/  BSYNC B1 ;  /* 0x0000000000017941 */ /* 0x000fea0003800000 */
.L_x_56:
[----:B------:R-:W-:Y:S01]  /*2a30*/  @!P5 IMAD R101, R101, R153, R164 ;  /* 0x000000996565d224 */ /* 0x000fe200078e02a4 */
[----:B------:R-:W-:Y:S04]  /*2a40*/  BSSY B1, `(.L_x_58) ;  /* 0x0000006000017945 */ /* 0x000fe80003800000 */
[----:B------:R0:W-:Y:S01]  /*2a50*/  @!P5 STG.E.U8 desc[UR36][R158.64+0x19], R101 ;  /* 0x000019659e00d986 */ /* 0x0001e2000c101124 */
[----:B------:R-:W-:Y:S05]  /*2a60*/  @P2 BRA `(.L_x_59) ;  /* 0x00000000000c2947 */ /* 0x000fea0003800000 */
[----:B--2---:R-:W3:Y:S02]  /*2a70*/  LDG.E.U8 R155, desc[UR36][R162.64+0x18] ;  /* 0x00001824a29b7981 */ /* 0x004ee4000c1e1100 */
[----:B---3--:R-:W-:-:S05]  /*2a80*/  PRMT R89, R155, 0x8880, RZ ;  /* 0x000088809b597816 */ /* 0x008fca00000000ff */
[----:B------:R-:W-:-:S07]  /*2a90*/  IMAD R164, R89, R154, RZ ;  /* 0x0000009a59a47224 */ /* 0x000fce00078e02ff */
.L_x_59:
[----:B------:R-:W-:Y:S05]  /*2aa0*/  BSYNC B1 ;  /* 0x0000000000017941 */ /* 0x000fea0003800000 */
.L_x_58:
        /* <DEDUP_REMOVED lines=11> */
.L_x_61:
[----:B------:R-:W-:Y:S05]  /*2b60*/  BSYNC B1 ;  /* 0x0000000000017941 */ /* 0x000fea0003800000 */
.L_x_60:
[----:B------:R-:W-:Y:S01]  /*2b70*/  @!P4 IMAD R103, R103, R153, R164 ;  /* 0x000000996767c224 */ /* 0x000fe200078e02a4 */
[----:B------:R-:W-:Y:S04]  /*2b80*/  BSSY B1, `(.L_x_62) ;  /* 0x0000006000017945 */ /* 0x000fe80003800000 */
[----:B------:R0:W-:Y:S01]  /*2b90*/  @!P4 STG.E.U8 desc[UR36][R8.64+0x19], R103 ;  /* 0x000019670800c986 */ /* 0x0001e2000c101124 */
[----:B------:R-:W-:Y:S05]  /*2ba0*/  @P3 BRA `(.L_x_63) ;  /* 0x00000000000c3947 */ /* 0x000fea0003800000 */
[----:B--2---:R-:W3:Y:S02]  /*2bb0*/  LDG.E.U8 R155, desc[UR36][R22.64+0x20] ;  /* 0x00002024169b7981 */ /* 0x004ee4000c1e1100 */
[----:B---3--:R-:W-:-:S05]  /*2bc0*/  PRMT R89, R155, 0x8880, RZ ;  /* 0x000088809b597816 */ /* 0x008fca00000000ff */
[----:B------:R-:W-:-:S07]  /*2bd0*/  IMAD R164, R89, R154, RZ ;  /* 0x0000009a59a47224 */ /* 0x000fce00078e02ff */
.L_x_63:
[----:B------:R-:W-:Y:S05]  /*2be0*/  BSYNC B1 ;  /* 0x0000000000017941 */ /* 0x000fea0003800000 */
.L_x_62:
[----:B---3--:R-:W-:Y:S01]  /*2bf0*/  @!P3 IMAD R89, R104, R153, R164 ;  /* 0x000000996859b224 */ /* 0x008fe200078e02a4 */
[----:B------:R-:W-:Y:S04]  /*2c00*/  BSSY B1, `(.L_x_64) ;  /* 0x0000006000017945 */ /* 0x000fe80003800000 */
[----:B------:R3:W-:Y:S01]  /*2c10*/  @!P3 STG.E.U8 desc[UR36][R158.64+0x20], R89 ;  /* 0x000020599e00b986 */ /* 0x0007e2000c101124 */
[----:B------:R-:W-:Y:S05]  /*2c20*/  @P5 BRA `(.L_x_65) ;  /* 0x00000000000c5947 */ /* 0x000fea0003800000 */
[----:B--2---:R-:W3:Y:S02]  /*2c30*/  LDG.E.U8 R155, desc[UR36][R22.64+0x21] ;  /* 0x00002124169b7981 */ /* 0x004ee4000c1e1100 */
[----:B---3--:R-:W-:-:S05]  /*2c40*/  PRMT R89, R155, 0x8880, RZ ;  /* 0x000088809b597816 */ /* 0x008fca00000000ff */
[----:B------:R-:W-:-:S07]  /*2c50*/  IMAD R164, R89, R154, RZ ;  /* 0x0000009a59a47224 */ /* 0x000fce00078e02ff */
.L_x_65:
[----:B------:R-:W-:Y:S05]  /*2c60*/  BSYNC B1 ;  /* 0x0000000000017941 */ /* 0x000fea0003800000 */
.L_x_64:
[----:B------:R-:W-:Y:S01]  /*2c70*/  @!P5 IMAD R105, R105, R153, R164 ;  /* 0x000000996969d224 */ /* 0x000fe200078e02a4 */
[----:B------:R-:W-:Y:S04]  /*2c80*/  BSSY B1, `(.L_x_66) ;  /* 0x0000006000017945 */ /* 0x000fe80003800000 */
[----:B------:R0:W-:Y:S01]  /*2c90*/  @!P5 STG.E.U8 desc[UR36][R158.64+0x21], R105 ;  /* 0x000021699e00d986 */ /* 0x0001e2000c101124 */
[----:B------:R-:W-:Y:S05]  /*2ca0*/  @P2 BRA `(.L_x_67) ;  /* 0x00000000000c2947 */ /* 0x000fea0003800000 */
[----:B--2---:R-:W3:Y:S02]  /*2cb0*/  LDG.E.U8 R155, desc[UR36][R162.64+0x20] ;  /* 0x00002024a29b7981 */ /* 0x004ee4000c1e1100 */
[----:B---3--:R-:W-:-:S05]  /*2cc0*/  PRMT R89, R155, 0x8880, RZ ;  /* 0x000088809b597816 */ /* 0x008fca00000000ff */
[----:B------:R-:W-:-:S07]  /*2cd0*/  IMAD R164, R89, R154, RZ ;  /* 0x0000009a59a47224 */ /* 0x000fce00078e02ff */
.L_x_67:
[----:B------:R-:W-:Y:S05]  /*2ce0*/  BSYNC B1 ;  /* 0x0000000000017941 */ /* 0x000fea0003800000 */
.L_x_66:
        /* <DEDUP_REMOVED lines=11> */
.L_x_69:
[----:B------:R-:W-:Y:S05]  /*2da0*/  BSYNC B1 ;  /* 0x0000000000017941 */ /* 0x000fea0003800000 */
.L_x_68:
[----:B------:R-:W-:Y:S01]  /*2db0*/  @!P4 IMAD R107, R107, R153, R164 ;  /* 0x000000996b6bc224 */ /* 0x000fe200078e02a4 */
[----:B------:R-:W-:Y:S04]  /*2dc0*/  BSSY B1, `(.L_x_70) ;  /* 0x0000006000017945 */ /* 0x000fe80003800000 */
[----:B------:R0:W-:Y:S01]  /*2dd0*/  @!P4 STG.E.U8 desc[UR36][R8.64+0x21], R107 ;  /* 0x0000216b0800c986 */ /* 0x0001e2000c101124 */
[----:B------:R-:W-:Y:S05]  /*2de0*/  @P3 BRA `(.L_x_71) ;  /* 0x00000000000c3947 */ /* 0x000fea0003800000 */
[----:B--2---:R-:W3:Y:S02]  /*2df0*/  LDG.E.U8 R155, desc[UR36][R22.64+0x28] ;  /* 0x00002824169b7981 */ /* 0x004ee4000c1e1100 */
[----:B---3--:R-:W-:-:S05]  /*2e00*/  PRMT R89, R155, 0x8880, RZ ;  /* 0x000088809b597816 */ /* 0x008fca00000000ff */
[----:B------:R-:W-:-:S07]  /*2e10*/  IMAD R164, R89, R154, RZ ;  /* 0x0000009a59a47224 */ /* 0x000fce00078e02ff */
.L_x_71:
[----:B------:R-:W-:Y:S05]  /*2e20*/  BSYNC B1 ;  /* 0x0000000000017941 */ /* 0x000fea0003800000 */
.L_x_70:
[----:B---3--:R-:W-:Y:S01]  /*2e30*/  @!P3 IMAD R89, R108, R153, R164 ;  /* 0x000000996c59b224 */ /* 0x008fe200078e02a4 */
[----:B------:R-:W-:Y:S04]  /*2e40*/  BSSY B1, `(.L_x_72) ;  /* 0x0000006000017945 */ /* 0x000fe80003800000 */
[----:B------:R3:W-:Y:S01]  /*2e50*/  @!P3 STG.E.U8 desc[UR36][R158.64+0x28], R89 ;  /* 0x000028599e00b986 */ /* 0x0007e2000c101124 */
[----:B------:R-:W-:Y:S05]  /*2e60*/  @P5 BRA `(.L_x_73) ;  /* 0x00000000000c5947 */ /* 0x000fea0003800000 */
[----:B--2---:R-:W3:Y:S02]  /*2e70*/  LDG.E.U8 R155, desc[UR36][R22.64+0x29] ;  /* 0x00002924169b7981 */ /* 0x004ee4000c1e1100 */
[----:B---3--:R-:W-:-:S05]  /*2e80*/  PRMT R89, R155, 0x8880, RZ ;  /* 0x000088809b597816 */ /* 0x008fca00000000ff */
[----:B------:R-:W-:-:S07]  /*2e90*/  IMAD R164, R89, R154, RZ ;  /* 0x0000009a59a47224 */ /* 0x000fce00078e02ff */
.L_x_73:
[----:B------:R-:W-:Y:S05]  /*2ea0*/  BSYNC B1 ;  /* 0x0000000000017941 */ /* 0x000fea0003800000 */
.L_x_72:
[----:B------:R-:W-:Y:S01]  /*2eb0*/  @!P5 IMAD R109, R109, R153, R164 ;  /* 0x000000996d6dd224 */ /* 0x000fe200078e02a4 */
[----:B------:R-:W-:Y:S04]  /*2ec0*/  BSSY B1, `(.L_x_74) ;  /* 0x0000006000017945 */ /* 0x000fe80003800000 */
[----:B------:R0:W-:Y:S01]  /*2ed0*/  @!P5 STG.E.U8 desc[UR36][R158.64+0x29], R109 ;  /* 0x0000296d9e00d986 */ /* 0x0001e2000c101124 */
[----:B------:R-:W-:Y:S05]  /*2ee0*/  @P2 BRA `(.L_x_75) ;  /* 0x00000000000c2947 */ /* 0x000fea0003800000 */
[----:B--2---:R-:W3:Y:S02]  /*2ef0*/  LDG.E.U8 R155, desc[UR36][R162.64+0x28] ;  /* 0x00002824a29b7981 */ /* 0x004ee4000c1e1100 */
[----:B---3--:R-:W-:-:S05]  /*2f00*/  PRMT R89, R155, 0x8880, RZ ;  /* 0x000088809b597816 */ /* 0x008fca00000000ff */
[----:B------:R-:W-:-:S07]  /*2f10*/  IMAD R164, R89, R154, RZ ;  /* 0x0000009a59a47224 */ /* 0x000fce00078e02ff */
.L_x_75:
[----:B------:R-:W-:Y:S05]  /*2f20*/  BSYNC B1 ;  /* 0x0000000000017941 */ /* 0x000fea0003800000 */
.L_x_74:
        /* <DEDUP_REMOVED lines=11> */
.L_x_77:
[----:B------:R-:W-:Y:S05]  /*2fe0*/  BSYNC B1 ;  /* 0x0000000000017941 */ /* 0x000fea0003800000 */
.L_x_76:
[----:B------:R-:W-:Y:S01]  /*2ff0*/  @!P4 IMAD R111, R111, R153, R164 ;  /* 0x000000996f6fc224 */ /* 0x000fe200078e02a4 */
[----:B------:R-:W-:Y:S04]  /*3000*/  BSSY B1, `(.L_x_78) ;  /* 0x0000006000017945 */ /* 0x000fe80003800000 */
[----:B------:R0:W-:Y:S01]  /*3010*/  @!P4 STG.E.U8 desc[UR36][R8.64+0x29], R111 ;  /* 0x0000296f0800c986 */ /* 0x0001e2000c101124 */
[----:B------:R-:W-:Y:S05]  /*3020*/  @P3 BRA `(.L_x_79) ;  /* 0x00000000000c3947 */ /* 0x000fea0003800000 */
[----:B--2---:R-:W3:Y:S02]  /*3030*/  LDG.E.U8 R155, desc[UR36][R22.64+0x30] ;  /* 0x00003024169b7981 */ /* 0x004ee4000c1e1100 */
[----:B---3--:R-:W-:-:S05]  /*3040*/  PRMT R89, R155, 0x8880, RZ ;  /* 0x000088809b597816 */ /* 0x008fca00000000ff */
[----:B------:R-:W-:-:S07]  /*3050*/  IMAD R164, R89, R154, RZ ;  /* 0x0000009a59a47224 */ /* 0x000fce00078e02ff */
.L_x_79:
[----:B------:R-:W-:Y:S05]  /*3060*/  BSYNC B1 ;  /* 0x0000000000017941 */ /* 0x000fea0003800000 */
.L_x_78:
[----:B---3--:R-:W-:Y:S01]  /*3070*/  @!P3 IMAD R89, R112, R153, R164 ;  /* 0x000000997059b224 */ /* 0x008fe200078e02a4 */
[----:B------:R-:W-:Y:S04]  /*3080*/  BSSY B1, `(.L_x_80) ;  /* 0x0000006000017945 */ /* 0x000fe80003800000 */
[----:B------:R3:W-:Y:S01]  /*3090*/  @!P3 STG.E.U8 desc[UR36][R158.64+0x30], R89 ;  /* 0x000030599e00b986 */ /* 0x0007e2000c101124 */
[----:B------:R-:W-:Y:S05]  /*30a0*/  @P5 BRA `(.L_x_81) ;  /* 0x00000000000c5947 */ /* 0x000fea0003800000 */
[----:B--2---:R-:W3:Y:S02]  /*30b0*/  LDG.E.U8 R155, desc[UR36][R22.64+0x31] ;  /* 0x00003124169b7981 */ /* 0x004ee4000c1e1100 */
[----:B---3--:R-:W-:-:S05]  /*30c0*/  PRMT R89, R155, 0x8880, RZ ;  /* 0x000088809b597816 */ /* 0x008fca00000000ff */
[----:B------:R-:W-:-:S07]  /*30d0*/  IMAD R164, R89, R154, RZ ;  /* 0x0000009a59a47224 */ /* 0x000fce00078e02ff */
.L_x_81:
[----:B------:R-:W-:Y:S05]  /*30e0*/  BSYNC B1 ;  /* 0x0000000000017941 */ /* 0x000fea0003800000 */
.L_x_80:
[----:B------:R-:W-:Y:S01]  /*30f0*/  @!P5 IMAD R113, R113, R153, R164 ;  /* 0x000000997171d224 */ /* 0x000fe200078e02a4 */
[----:B------:R-:W-:Y:S04]  /*3100*/  BSSY B1, `(.L_x_82) ;  /* 0x0000006000017945 */ /* 0x000fe80003800000 */
[----:B------:R0:W-:Y:S01]  /*3110*/  @!P5 STG.E.U8 desc[UR36][R158.64+0x31], R113 ;  /* 0x000031719e00d986 */ /* 0x0001e2000c101124 */
[----:B------:R-:W-:Y:S05]  /*3120*/  @P2 BRA `(.L_x_83) ;  /* 0x00000000000c2947 */ /* 0x000fea0003800000 */
[----:B--2---:R-:W3:Y:S02]  /*3130*/  LDG.E.U8 R155, desc[UR36][R162.64+0x30] ;  /* 0x00003024a29b7981 */ /* 0x004ee4000c1e1100 */
[----:B---3--:R-:W-:-:S05]  /*3140*/  PRMT R89, R155, 0x8880, RZ ;  /* 0x000088809b597816 */ /* 0x008fca00000000ff */
[----:B------:R-:W-:-:S07]  /*3150*/  IMAD R164, R89, R154, RZ ;  /* 0x0000009a59a47224 */ /* 0x000fce00078e02ff */
.L_x_83:
[----:B------:R-:W-:Y:S05]  /*3160*/  BSYNC B1 ;  /* 0x0000000000017941 */ /* 0x000fea0003800000 */
.L_x_82:
        /* <DEDUP_REMOVED lines=11> */
.L_x_85:
[----:B------:R-:W-:Y:S05]  /*3220*/  BSYNC B1 ;  /* 0x0000000000017941 */ /* 0x000fea0003800000 */
.L_x_84:
[----:B------:R-:W-:Y:S01]  /*3230*/  @!P4 IMAD R115, R115, R153, R164 ;  /* 0x000000997373c224 */ /* 0x000fe200078e02a4 */
[----:B------:R-:W-:Y:S04]  /*3240*/  BSSY B1, `(.L_x_86) ;  /* 0x0000006000017945 */ /* 0x000fe80003800000 */
[----:B------:R0:W-:Y:S01]  /*3250*/  @!P4 STG.E.U8 desc[UR36][R8.64+0x31], R115 ;  /* 0x000031730800c986 */ /* 0x0001e2000c101124 */
[----:B------:R-:W-:Y:S05]  /*3260*/  @P3 BRA `(.L_x_87) ;  /* 0x00000000000c3947 */ /* 0x000fea0003800000 */
[----:B--2---:R-:W3:Y:S02]  /*3270*/  LDG.E.U8 R155, desc[UR36][R22.64+0x38] ;  /* 0x00003824169b7981 */ /* 0x004ee4000c1e1100 */
[----:B---3--:R-:W-:-:S05]  /*3280*/  PRMT R89, R155, 0x8880, RZ ;  /* 0x000088809b597816 */ /* 0x008fca00000000ff */
[----:B------:R-:W-:-:S07]  /*3290*/  IMAD R164, R89, R154, RZ ;  /* 0x0000009a59a47224 */ /* 0x000fce00078e02ff */
.L_x_87:
[----:B------:R-:W-:Y:S05]  /*32a0*/  BSYNC B1 ;  /* 0x0000000000017941 */ /* 0x000fea0003800000 */
.L_x_86:
[----:B---3--:R-:W-:Y:S01]  /*32b0*/  @!P3 IMAD R89, R116, R153, R164 ;  /* 0x000000997459b224 */ /* 0x008fe200078e02a4 */
[----:B------:R-:W-:Y:S04]  /*32c0*/  BSSY B1, `(.L_x_88) ;  /* 0x0000006000017945 */ /* 0x000fe80003800000 */
[----:B------:R3:W-:Y:S01]  /*32d0*/  @!P3 STG.E.U8 desc[UR36][R158.64+0x38], R89 ;  /* 0x000038599e00b986 */ /* 0x0007e2000c101124 */
[----:B------:R-:W-:Y:S05]  /*32e0*/  @P5 BRA `(.L_x_89) ;  /* 0x00000000000c5947 */ /* 0x000fea0003800000 */
[----:B--2---:R-:W3:Y:S02]  /*32f0*/  LDG.E.U8 R155, desc[UR36][R22.64+0x39] ;  /* 0x00003924169b7981 */ /* 0x004ee4000c1e1100 */
[----:B---3--:R-:W-:-:S05]  /*3300*/  PRMT R89, R155, 0x8880, RZ ;  /* 0x000088809b597816 */ /* 0x008fca00000000ff */
[----:B------:R-:W-:-:S07]  /*3310*/  IMAD R164, R89, R154, RZ ;  /* 0x0000009a59a47224 */ /* 0x000fce00078e02ff */
.L_x_89:
[----:B------:R-:W-:Y:S05]  /*3320*/  BSYNC B1 ;  /* 0x0000000000017941 */ /* 0x000fea0003800000 */
.L_x_88:
[----:B------:R-:W-:Y:S01]  /*3330*/  @!P5 IMAD R117, R117, R153, R164 ;  /* 0x000000997575d224 */ /* 0x000fe200078e02a4 */
[----:B------:R-:W-:Y:S04]  /*3340*/  BSSY B1, `(.L_x_90) ;  /* 0x0000006000017945 */ /* 0x000fe80003800000 */
[----:B------:R0:W-:Y:S01]  /*3350*/  @!P5 STG.E.U8 desc[UR36][R158.64+0x39], R117 ;  /* 0x000039759e00d986 */ /* 0x0001e2000c101124 */
[----:B------:R-:W-:Y:S05]  /*3360*/  @P2 BRA `(.L_x_91) ;  /* 0x00000000000c2947 */ /* 0x000fea0003800000 */
[----:B--2---:R-:W3:Y:S02]  /*3370*/  LDG.E.U8 R155, desc[UR36][R162.64+0x38] ;  /* 0x00003824a29b7981 */ /* 0x004ee4000c1e1100 */
[----:B---3--:R-:W-:-:S05]  /*3380*/  PRMT R89, R155, 0x8880, RZ ;  /* 0x000088809b597816 */ /* 0x008fca00000000ff */
[----:B------:R-:W-:-:S07]  /*3390*/  IMAD R164, R89, R154, RZ ;  /* 0x0000009a59a47224 */ /* 0x000fce00078e02ff */
.L_x_91:
[----:B------:R-:W-:Y:S05]  /*33a0*/  BSYNC B1 ;  /* 0x0000000000017941 */ /* 0x000fea0003800000 */
.L_x_90:
        /* <DEDUP_REMOVED lines=11> */
.L_x_93:
[----:B------:R-:W-:Y:S05]  /*3460*/  BSYNC B1 ;  /* 0x0000000000017941 */ /* 0x000fea0003800000 */
.L_x_92:
[----:B------:R-:W-:Y:S01]  /*3470*/  @!P4 IMAD R119, R119, R153, R164 ;  /* 0x000000997777c224 */ /* 0x000fe200078e02a4 */
[----:B------:R-:W-:Y:S04]  /*3480*/  BSSY B1, `(.L_x_94) ;  /* 0x0000006000017945 */ /* 0x000fe80003800000 */
[----:B------:R0:W-:Y:S01]  /*3490*/  @!P4 STG.E.U8 desc[UR36][R8.64+0x39], R119 ;  /* 0x000039770800c986 */ /* 0x0001e2000c101124 */
[----:B------:R-:W-:Y:S05]  /*34a0*/  @P3 BRA `(.L_x_95) ;  /* 0x00000000000c3947 */ /* 0x000fea0003800000 */
[----:B--2---:R-:W3:Y:S02]  /*34b0*/  LDG.E.U8 R155, desc[UR36][R22.64+0x40] ;  /* 0x00004024169b7981 */ /* 0x004ee4000c1e1100 */
[----:B---3--:R-:W-:-:S05]  /*34c0*/  PRMT R89, R155, 0x8880, RZ ;  /* 0x000088809b597816 */ /* 0x008fca00000000ff */
[----:B------:R-:W-:-:S07]  /*34d0*/  IMAD R164, R89, R154, RZ ;  /* 0x0000009a59a47224 */ /* 0x000fce00078e02ff */
.L_x_95:
[----:B------:R-:W-:Y:S05]  /*34e0*/  BSYNC B1 ;  /* 0x0000000000017941 */ /* 0x000fea0003800000 */
.L_x_94:
[----:B---3--:R-:W-:Y:S01]  /*34f0*/  @!P3 IMAD R89, R120, R153, R164 ;  /* 0x000000997859b224 */ /* 0x008fe200078e02a4 */
[----:B------:R-:W-:Y:S04]  /*3500*/  BSSY B1, `(.L_x_96) ;  /* 0x0000006000017945 */ /* 0x000fe80003800000 */
[----:B------:R3:W-:Y:S01]  /*3510*/  @!P3 STG.E.U8 desc[UR36][R158.64+0x40], R89 ;  /* 0x000040599e00b986 */ /* 0x0007e2000c101124 */
[----:B------:R-:W-:Y:S05]  /*3520*/  @P5 BRA `(.L_x_97) ;  /* 0x00000000000c5947 */ /* 0x000fea0003800000 */
[----:B--2---:R-:W3:Y:S02]  /*3530*/  LDG.E.U8 R155, desc[UR36][R22.64+0x41] ;  /* 0x00004124169b7981 */ /* 0x004ee4000c1e1100 */
[----:B---3--:R-:W-:-:S05]  /*3540*/  PRMT R89, R155, 0x8880, RZ ;  /* 0x000088809b597816 */ /* 0x008fca00000000ff */
[----:B------:R-:W-:-:S07]  /*3550*/  IMAD R164, R89, R154, RZ ;  /* 0x0000009a59a47224 */ /* 0x000fce00078e02ff */
.L_x_97:
[----:B------:R-:W-:Y:S05]  /*3560*/  BSYNC B1 ;  /* 0x0000000000017941 */ /* 0x000fea0003800000 */
.L_x_96:
[----:B------:R-:W-:Y:S01]  /*3570*/  @!P5 IMAD R121, R121, R153, R164 ;  /* 0x000000997979d224 */ /* 0x000fe200078e02a4 */
[----:B------:R-:W-:Y:S04]  /*3580*/  BSSY B1, `(.L_x_98) ;  /* 0x0000006000017945 */ /* 0x000fe80003800000 */
[----:B------:R0:W-:Y:S01]  /*3590*/  @!P5 STG.E.U8 desc[UR36][R158.64+0x41], R121 ;  /* 0x000041799e00d986 */ /* 0x0001e2000c101124 */
[----:B------:R-:W-:Y:S05]  /*35a0*/  @P2 BRA `(.L_x_99) ;  /* 0x00000000000c2947 */ /* 0x000fea0003800000 */
[----:B--2---:R-:W3:Y:S02]  /*35b0*/  LDG.E.U8 R155, desc[UR36][R162.64+0x40] ;  /* 0x00004024a29b7981 */ /* 0x004ee4000c1e1100 */
[----:B---3--:R-:W-:-:S05]  /*35c0*/  PRMT R89, R155, 0x8880, RZ ;  /* 0x000088809b597816 */ /* 0x008fca00000000ff */
[----:B------:R-:W-:-:S07]  /*35d0*/  IMAD R164, R89, R154, RZ ;  /* 0x0000009a59a47224 */ /* 0x000fce00078e02ff */
.L_x_99:
[----:B------:R-:W-:Y:S05]  /*35e0*/  BSYNC B1 ;  /* 0x0000000000017941 */ /* 0x000fea0003800000 */
.L_x_98:
        /* <DEDUP_REMOVED lines=11> */
.L_x_101:
[----:B------:R-:W-:Y:S05]  /*36a0*/  BSYNC B1 ;  /* 0x0000000000017941 */ /* 0x000fea0003800000 */
.L_x_100:
[----:B------:R-:W-:Y:S01]  /*36b0*/  @!P4 IMAD R123, R123, R153, R164 ;  /* 0x000000997b7bc224 */ /* 0x000fe200078e02a4 */
[----:B------:R-:W-:Y:S04]  /*36c0*/  BSSY B1, `(.L_x_102) ;  /* 0x0000006000017945 */ /* 0x000fe80003800000 */
[----:B------:R0:W-:Y:S01]  /*36d0*/  @!P4 STG.E.U8 desc[UR36][R8.64+0x41], R123 ;  /* 0x0000417b0800c986 */ /* 0x0001e2000c101124 */
[----:B------:R-:W-:Y:S05]  /*36e0*/  @P3 BRA `(.L_x_103) ;  /* 0x00000000000c3947 */ /* 0x000fea0003800000 */
[----:B--2---:R-:W3:Y:S02]  /*36f0*/  LDG.E.U8 R155, desc[UR36][R22.64+0x48] ;  /* 0x00004824169b7981 */ /* 0x004ee4000c1e1100 */
[----:B---3--:R-:W-:-:S05]  /*3700*/  PRMT R89, R155, 0x8880, RZ ;  /* 0x000088809b597816 */ /* 0x008fca00000000ff */
[----:B------:R-:W-:-:S07]  /*3710*/  IMAD R164, R89, R154, RZ ;  /* 0x0000009a59a47224 */ /* 0x000fce00078e02ff */
.L_x_103:
[----:B------:R-:W-:Y:S05]  /*3720*/  BSYNC B1 ;  /* 0x0000000000017941 */ /* 0x000fea0003800000 */
.L_x_102:
[----:B---3--:R-:W-:Y:S01]  /*3730*/  @!P3 IMAD R89, R124, R153, R164 ;  /* 0x000000997c59b224 */ /* 0x008fe200078e02a4 */
[----:B------:R-:W-:Y:S04]  /*3740*/  BSSY B1, `(.L_x_104) ;  /* 0x0000006000017945 */ /* 0x000fe80003800000 */
[----:B------:R3:W-:Y:S01]  /*3750*/  @!P3 STG.E.U8 desc[UR36][R158.64+0x48], R89 ;  /* 0x000048599e00b986 */ /* 0x0007e2000c101124 */
[----:B------:R-:W-:Y:S05]  /*3760*/  @P5 BRA `(.L_x_105) ;  /* 0x00000000000c5947 */ /* 0x000fea0003800000 */
[----:B--2---:R-:W3:Y:S02]  /*3770*/  LDG.E.U8 R155, desc[UR36][R22.64+0x49] ;  /* 0x00004924169b7981 */ /* 0x004ee4000c1e1100 */
[----:B---3--:R-:W-:-:S05]  /*3780*/  PRMT R89, R155, 0x8880, RZ ;  /* 0x000088809b597816 */ /* 0x008fca00000000ff */
[----:B------:R-:W-:-:S07]  /*3790*/  IMAD R164, R89, R154, RZ ;  /* 0x0000009a59a47224 */ /* 0x000fce00078e02ff */
.L_x_105:
[----:B------:R-:W-:Y:S05]  /*37a0*/  BSYNC B1 ;  /* 0x0000000000017941 */ /* 0x000fea0003800000 */
.L_x_104:
[----:B------:R-:W-:Y:S01]  /*37b0*/  @!P5 IMAD R125, R125, R153, R164 ;  /* 0x000000997d7dd224 */ /* 0x000fe200078e02a4 */
[----:B------:R-:W-:Y:S04]  /*37c0*/  BSSY B1, `(.L_x_106) ;  /* 0x0000006000017945 */ /* 0x000fe80003800000 */
[----:B------:R0:W-:Y:S01]  /*37d0*/  @!P5 STG.E.U8 desc[UR36][R158.64+0x49], R125 ;  /* 0x0000497d9e00d986 */ /* 0x0001e2000c101124 */
[----:B------:R-:W-:Y:S05]  /*37e0*/  @P2 BRA `(.L_x_107) ;  /* 0x00000000000c2947 */ /* 0x000fea0003800000 */
[----:B--2---:R-:W3:Y:S02]  /*37f0*/  LDG.E.U8 R155, desc[UR36][R162.64+0x48] ;  /* 0x00004824a29b7981 */ /* 0x004ee4000c1e1100 */
[----:B---3--:R-:W-:-:S05]  /*3800*/  PRMT R89, R155, 0x8880, RZ ;  /* 0x000088809b597816 */ /* 0x008fca00000000ff */
[----:B------:R-:W-:-:S07]  /*3810*/  IMAD R164, R89, R154, RZ ;  /* 0x0000009a59a47224 */ /* 0x000fce00078e02ff */
.L_x_107:
[----:B------:R-:W-:Y:S05]  /*3820*/  BSYNC B1 ;  /* 0x0000000000017941 */ /* 0x000fea0003800000 */
.L_x_106:
        /* <DEDUP_REMOVED lines=11> */
.L_x_109:
[----:B------:R-:W-:Y:S05]  /*38e0*/  BSYNC B1 ;  /* 0x0000000000017941 */ /* 0x000fea0003800000 */
.L_x_108:
[----:B------:R-:W-:Y:S01]  /*38f0*/  @!P4 IMAD R127, R127, R153, R164 ;  /* 0x000000997f7fc224 */ /* 0x000fe200078e02a4 */
[----:B------:R-:W-:Y:S04]  /*3900*/  BSSY B1, `(.L_x_110) ;  /* 0x0000006000017945 */ /* 0x000fe80003800000 */
[----:B------:R0:W-:Y:S01]  /*3910*/  @!P4 STG.E.U8 desc[UR36][R8.64+0x49], R127 ;  /* 0x0000497f0800c986 */ /* 0x0001e2000c101124 */
[----:B------:R-:W-:Y:S05]  /*3920*/  @P3 BRA `(.L_x_111) ;  /* 0x00000000000c3947 */ /* 0x000fea0003800000 */
[----:B--2---:R-:W3:Y:S02]  /*3930*/  LDG.E.U8 R155, desc[UR36][R22.64+0x50] ;  /* 0x00005024169b7981 */ /* 0x004ee4000c1e1100 */
[----:B---3--:R-:W-:-:S05]  /*3940*/  PRMT R89, R155, 0x8880, RZ ;  /* 0x000088809b597816 */ /* 0x008fca00000000ff */
[----:B------:R-:W-:-:S07]  /*3950*/  IMAD R164, R89, R154, RZ ;  /* 0x0000009a59a47224 */ /* 0x000fce00078e02ff */
.L_x_111:
[----:B------:R-:W-:Y:S05]  /*3960*/  BSYNC B1 ;  /* 0x0000000000017941 */ /* 0x000fea0003800000 */
.L_x_110:
[----:B---3--:R-:W-:Y:S01]  /*3970*/  @!P3 IMAD R89, R128, R153, R164 ;  /* 0x000000998059b224 */ /* 0x008fe200078e02a4 */
[----:B------:R-:W-:Y:S04]  /*3980*/  BSSY B1, `(.L_x_112) ;  /* 0x0000006000017945 */ /* 0x000fe80003800000 */
[----:B------:R3:W-:Y:S01]  /*3990*/  @!P3 STG.E.U8 desc[UR36][R158.64+0x50], R89 ;  /* 0x000050599e00b986 */ /* 0x0007e2000c101124 */
[----:B------:R-:W-:Y:S05]  /*39a0*/  @P5 BRA `(.L_x_113) ;  /* 0x00000000000c5947 */ /* 0x000fea0003800000 */
[----:B--2---:R-:W3:Y:S02]  /*39b0*/  LDG.E.U8 R155, desc[UR36][R22.64+0x51] ;  /* 0x00005124169b7981 */ /* 0x004ee4000c1e1100 */
[----:B---3--:R-:W-:-:S05]  /*39c0*/  PRMT R89, R155, 0x8880, RZ ;  /* 0x000088809b597816 */ /* 0x008fca00000000ff */
[----:B------:R-:W-:-:S07]  /*39d0*/  IMAD R164, R89, R154, RZ ;  /* 0x0000009a59a47224 */ /* 0x000fce00078e02ff */
.L_x_113:
[----:B------:R-:W-:Y:S05]  /*39e0*/  BSYNC B1 ;  /* 0x0000000000017941 */ /* 0x000fea0003800000 */
.L_x_112:
[----:B------:R-:W-:Y:S01]  /*39f0*/  @!P5 IMAD R129, R129, R153, R164 ;  /* 0x000000998181d224 */ /* 0x000fe200078e02a4 */
[----:B------:R-:W-:Y:S04]  /*3a00*/  BSSY B1, `(.L_x_114) ;  /* 0x0000006000017945 */ /* 0x000fe80003800000 */
[----:B------:R0:W-:Y:S01]  /*3a10*/  @!P5 STG.E.U8 desc[UR36][R158.64+0x51], R129 ;  /* 0x000051819e00d986 */ /* 0x0001e2000c101124 */
[----:B------:R-:W-:Y:S05]  /*3a20*/  @P2 BRA `(.L_x_115) ;  /* 0x00000000000c2947 */ /* 0x000fea0003800000 */
[----:B--2---:R-:W3:Y:S02]  /*3a30*/  LDG.E.U8 R155, desc[UR36][R162.64+0x50] ;  /* 0x00005024a29b7981 */ /* 0x004ee4000c1e1100 */
[----:B---3--:R-:W-:-:S05]  /*3a40*/  PRMT R89, R155, 0x8880, RZ ;  /* 0x000088809b597816 */ /* 0x008fca00000000ff */
[----:B------:R-:W-:-:S07]  /*3a50*/  IMAD R164, R89, R154, RZ ;  /* 0x0000009a59a47224 */ /* 0x000fce00078e02ff */
.L_x_115:
[----:B------:R-:W-:Y:S05]  /*3a60*/  BSYNC B1 ;  /* 0x0000000000017941 */ /* 0x000fea0003800000 */
.L_x_114:
        /* <DEDUP_REMOVED lines=11> */
.L_x_117:
[----:B------:R-:W-:Y:S05]  /*3b20*/  BSYNC B1 ;  /* 0x0000000000017941 */ /* 0x000fea0003800000 */
.L_x_116:
[----:B------:R-:W-:Y:S01]  /*3b30*/  @!P4 IMAD R131, R131, R153, R164 ;  /* 0x000000998383c224 */ /* 0x000fe200078e02a4 */
[----:B------:R-:W-:Y:S04]  /*3b40*/  BSSY B1, `(.L_x_118) ;  /* 0x0000006000017945 */ /* 0x000fe80003800000 */
[----:B------:R0:W-:Y:S01]  /*3b50*/  @!P4 STG.E.U8 desc[UR36][R8.64+0x51], R131 ;  /* 0x000051830800c986 */ /* 0x0001e2000c101124 */
[----:B------:R-:W-:Y:S05]  /*3b60*/  @P3 BRA `(.L_x_119) ;  /* 0x00000000000c3947 */ /* 0x000fea0003800000 */
[----:B--2---:R-:W3:Y:S02]  /*3b70*/  LDG.E.U8 R155, desc[UR36][R22.64+0x58] ;  /* 0x00005824169b7981 */ /* 0x004ee4000c1e1100 */
[----:B---3--:R-:W-:-:S05]  /*3b80*/  PRMT R89, R155, 0x8880, RZ ;  /* 0x000088809b597816 */ /* 0x008fca00000000ff */
[----:B------:R-:W-:-:S07]  /*3b90*/  IMAD R164, R89, R154, RZ ;  /* 0x0000009a59a47224 */ /* 0x000fce00078e02ff */
.L_x_119:
[----:B------:R-:W-:Y:S05]  /*3ba0*/  BSYNC B1 ;  /* 0x0000000000017941 */ /* 0x000fea0003800000 */
.L_x_118:
[----:B---3--:R-:W-:Y:S01]  /*3bb0*/  @!P3 IMAD R89, R132, R153, R164 ;  /* 0x000000998459b224 */ /* 0x008fe200078e02a4 */
[----:B------:R-:W-:Y:S04]  /*3bc0*/  BSSY B1, `(.L_x_120) ;  /* 0x0000006000017945 */ /* 0x000fe80003800000 */
[----:B------:R3:W-:Y:S01]  /*3bd0*/  @!P3 STG.E.U8 desc[UR36][R158.64+0x58], R89 ;  /* 0x000058599e00b986 */ /* 0x0007e2000c101124 */
[----:B------:R-:W-:Y:S05]  /*3be0*/  @P5 BRA `(.L_x_121) ;  /* 0x00000000000c5947 */ /* 0x000fea0003800000 */
[----:B--2---:R-:W3:Y:S02]  /*3bf0*/  LDG.E.U8 R155, desc[UR36][R22.64+0x59] ;  /* 0x00005924169b7981 */ /* 0x004ee4000c1e1100 */
[----:B---3--:R-:W-:-:S05]  /*3c00*/  PRMT R89, R155, 0x8880, RZ ;  /* 0x000088809b597816 */ /* 0x008fca00000000ff */
[----:B------:R-:W-:-:S07]  /*3c10*/  IMAD R164, R89, R154, RZ ;  /* 0x0000009a59a47224 */ /* 0x000fce00078e02ff */
.L_x_121:
[----:B------:R-:W-:Y:S05]  /*3c20*/  BSYNC B1 ;  /* 0x0000000000017941 */ /* 0x000fea0003800000 */
.L_x_120:
[----:B------:R-:W-:Y:S01]  /*3c30*/  @!P5 IMAD R133, R133, R153, R164 ;  /* 0x000000998585d224 */ /* 0x000fe200078e02a4 */
[----:B------:R-:W-:Y:S04]  /*3c40*/  BSSY B1, `(.L_x_122) ;  /* 0x0000006000017945 */ /* 0x000fe80003800000 */
[----:B------:R0:W-:Y:S01]  /*3c50*/  @!P5 STG.E.U8 desc[UR36][R158.64+0x59], R133 ;  /* 0x000059859e00d986 */ /* 0x0001e2000c101124 */
[----:B------:R-:W-:Y:S05]  /*3c60*/  @P2 BRA `(.L_x_123) ;  /* 0x00000000000c2947 */ /* 0x000fea0003800000 */
[----:B--2---:R-:W3:Y:S02]  /*3c70*/  LDG.E.U8 R155, desc[UR36][R162.64+0x58] ;  /* 0x00005824a29b7981 */ /* 0x004ee4000c1e1100 */
[----:B---3--:R-:W-:-:S05]  /*3c80*/  PRMT R89, R155, 0x8880, RZ ;  /* 0x000088809b597816 */ /* 0x008fca00000000ff */
[----:B------:R-:W-:-:S07]  /*3c90*/  IMAD R164, R89, R154, RZ ;  /* 0x0000009a59a47224 */ /* 0x000fce00078e02ff */
.L_x_123:
[----:B------:R-:W-:Y:S05]  /*3ca0*/  BSYNC B1 ;  /* 0x0000000000017941 */ /* 0x000fea0003800000 */
.L_x_122:
        /* <DEDUP_REMOVED lines=11> */
.L_x_125:
[----:B------:R-:W-:Y:S05]  /*3d60*/  BSYNC B1 ;  /* 0x0000000000017941 */ /* 0x000fea0003800000 */
.L_x_124:
[----:B------:R-:W-:Y:S01]  /*3d70*/  @!P4 IMAD R135, R135, R153, R164 ;  /* 0x000000998787c224 */ /* 0x000fe200078e02a4 */
[----:B------:R-:W-:Y:S04]  /*3d80*/  BSSY B1, `(.L_x_126) ;  /* 0x0000006000017945 */ /* 0x000fe80003800000 */
[----:B------:R0:W-:Y:S01]  /*3d90*/  @!P4 STG.E.U8 desc[UR36][R8.64+0x59], R135 ;  /* 0x000059870800c986 */ /* 0x0001e2000c101124 */
[----:B------:R-:W-:Y:S05]  /*3da0*/  @P3 BRA `(.L_x_127) ;  /* 0x00000000000c3947 */ /* 0x000fea0003800000 */
[----:B--2---:R-:W3:Y:S02]  /*3db0*/  LDG.E.U8 R155, desc[UR36][R22.64+0x60] ;  /* 0x00006024169b7981 */ /* 0x004ee4000c1e1100 */
[----:B---3--:R-:W-:-:S05]  /*3dc0*/  PRMT R89, R155, 0x8880, RZ ;  /* 0x000088809b597816 */ /* 0x008fca00000000ff */
[----:B------:R-:W-:-:S07]  /*3dd0*/  IMAD R164, R89, R154, RZ ;  /* 0x0000009a59a47224 */ /* 0x000fce00078e02ff */
.L_x_127:
[----:B------:R-:W-:Y:S05]  /*3de0*/  BSYNC B1 ;  /* 0x0000000000017941 */ /* 0x000fea0003800000 */
.L_x_126:
[----:B---3--:R-:W-:Y:S01]  /*3df0*/  @!P3 IMAD R89, R136, R153, R164 ;  /* 0x000000998859b224 */ /* 0x008fe200078e02a4 */
[----:B------:R-:W-:Y:S04]  /*3e00*/  BSSY B1, `(.L_x_128) ;  /* 0x0000006000017945 */ /* 0x000fe80003800000 */
[----:B------:R3:W-:Y:S01]  /*3e10*/  @!P3 STG.E.U8 desc[UR36][R158.64+0x60], R89 ;  /* 0x000060599e00b986 */ /* 0x0007e2000c101124 */
[----:B------:R-:W-:Y:S05]  /*3e20*/  @P5 BRA `(.L_x_129) ;  /* 0x00000000000c5947 */ /* 0x000fea0003800000 */
[----:B--2---:R-:W3:Y:S02]  /*3e30*/  LDG.E.U8 R155, desc[UR36][R22.64+0x61] ;  /* 0x00006124169b7981 */ /* 0x004ee4000c1e1100 */
[----:B---3--:R-:W-:-:S05]  /*3e40*/  PRMT R89, R155, 0x8880, RZ ;  /* 0x000088809b597816 */ /* 0x008fca00000000ff */
[----:B------:R-:W-:-:S07]  /*3e50*/  IMAD R164, R89, R154, RZ ;  /* 0x0000009a59a47224 */ /* 0x000fce00078e02ff */
.L_x_129:
[----:B------:R-:W-:Y:S05]  /*3e60*/  BSYNC B1 ;  /* 0x0000000000017941 */ /* 0x000fea0003800000 */
.L_x_128:
[----:B------:R-:W-:Y:S01]  /*3e70*/  @!P5 IMAD R137, R137, R153, R164 ;  /* 0x000000998989d224 */ /* 0x000fe200078e02a4 */
[----:B------:R-:W-:Y:S04]  /*3e80*/  BSSY B1, `(.L_x_130) ;  /* 0x0000006000017945 */ /* 0x000fe80003800000 */
[----:B------:R0:W-:Y:S01]  /*3e90*/  @!P5 STG.E.U8 desc[UR36][R158.64+0x61], R137 ;  /* 0x000061899e00d986 */ /* 0x0001e2000c101124 */
[----:B------:R-:W-:Y:S05]  /*3ea0*/  @P2 BRA `(.L_x_131) ;  /* 0x00000000000c2947 */ /* 0x000fea0003800000 */
[----:B--2---:R-:W3:Y:S02]  /*3eb0*/  LDG.E.U8 R155, desc[UR36][R162.64+0x60] ;  /* 0x00006024a29b7981 */ /* 0x004ee4000c1e1100 */
[----:B---3--:R-:W-:-:S05]  /*3ec0*/  PRMT R89, R155, 0x8880, RZ ;  /* 0x000088809b597816 */ /* 0x008fca00000000ff */
[----:B------:R-:W-:-:S07]  /*3ed0*/  IMAD R164, R89, R154, RZ ;  /* 0x0000009a59a47224 */ /* 0x000fce00078e02ff */
.L_x_131:
[----:B------:R-:W-:Y:S05]  /*3ee0*/  BSYNC B1 ;  /* 0x0000000000017941 */ /* 0x000fea0003800000 */
.L_x_130:
        /* <DEDUP_REMOVED lines=11> */
.L_x_133:
[----:B------:R-:W-:Y:S05]  /*3fa0*/  BSYNC B1 ;  /* 0x0000000000017941 */ /* 0x000fea0003800000 */
.L_x_132:
[----:B------:R-:W-:Y:S01]  /*3fb0*/  @!P4 IMAD R139, R139, R153, R164 ;  /* 0x000000998b8bc224 */ /* 0x000fe200078e02a4 */
[----:B------:R-:W-:Y:S04]  /*3fc0*/  BSSY B1, `(.L_x_134) ;  /* 0x0000006000017945 */ /* 0x000fe80003800000 */
[----:B------:R0:W-:Y:S01]  /*3fd0*/  @!P4 STG.E.U8 desc[UR36][R8.64+0x61], R139 ;  /* 0x0000618b0800c986 */ /* 0x0001e2000c101124 */
[----:B------:R-:W-:Y:S05]  /*3fe0*/  @P3 BRA `(.L_x_135) ;  /* 0x00000000000c3947 */ /* 0x000fea0003800000 */
[----:B--2---:R-:W3:Y:S02]  /*3ff0*/  LDG.E.U8 R155, desc[UR36][R22.64+0x68] ;  /* 0x00006824169b7981 */ /* 0x004ee4000c1e1100 */
[----:B---3--:R-:W-:-:S05]  /*4000*/  PRMT R89, R155, 0x8880, RZ ;  /* 0x000088809b597816 */ /* 0x008fca00000000ff */
[----:B------:R-:W-:-:S07]  /*4010*/  IMAD R164, R89, R154, RZ ;  /* 0x0000009a59a47224 */ /* 0x000fce00078e02ff */
.L_x_135:
[----:B------:R-:W-:Y:S05]  /*4020*/  BSYNC B1 ;  /* 0x0000000000017941 */ /* 0x000fea0003800000 */
.L_x_134:
[----:B---3--:R-:W-:Y:S01]  /*4030*/  @!P3 IMAD R89, R140, R153, R164 ;  /* 0x000000998c59b224 */ /* 0x008fe200078e02a4 */
[----:B------:R-:W-:Y:S04]  /*4040*/  BSSY B1, `(.L_x_136) ;  /* 0x0000006000017945 */ /* 0x000fe80003800000 */
[----:B------:R3:W-:Y:S01]  /*4050*/  @!P3 STG.E.U8 desc[UR36][R158.64+0x68], R89 ;  /* 0x000068599e00b986 */ /* 0x0007e2000c101124 */
[----:B------:R-:W-:Y:S05]  /*4060*/  @P5 BRA `(.L_x_137) ;  /* 0x00000000000c5947 */ /* 0x000fea0003800000 */
[----:B--2---:R-:W3:Y:S02]  /*4070*/  LDG.E.U8 R155, desc[UR36][R22.64+0x69] ;  /* 0x00006924169b7981 */ /* 0x004ee4000c1e1100 */
[----:B---3--:R-:W-:-:S05]  /*4080*/  PRMT R89, R155, 0x8880, RZ ;  /* 0x000088809b597816 */ /* 0x008fca00000000ff */
[----:B------:R-:W-:-:S07]  /*4090*/  IMAD R164, R89, R154, RZ ;  /* 0x0000009a59a47224 */ /* 0x000fce00078e02ff */
.L_x_137:
[----:B------:R-:W-:Y:S05]  /*40a0*/  BSYNC B1 ;  /* 0x0000000000017941 */ /* 0x000fea0003800000 */
.L_x_136:
[----:B------:R-:W-:Y:S01]  /*40b0*/  @!P5 IMAD R141, R141, R153, R164 ;  /* 0x000000998d8dd224 */ /* 0x000fe200078e02a4 */
[----:B------:R-:W-:Y:S04]  /*40c0*/  BSSY B1, `(.L_x_138) ;  /* 0x0000006000017945 */ /* 0x000fe80003800000 */
[----:B------:R0:W-:Y:S01]  /*40d0*/  @!P5 STG.E.U8 desc[UR36][R158.64+0x69], R141 ;  /* 0x0000698d9e00d986 */ /* 0x0001e2000c101124 */
[----:B------:R-:W-:Y:S05]  /*40e0*/  @P2 BRA `(.L_x_139) ;  /* 0x00000000000c2947 */ /* 0x000fea0003800000 */
[----:B--2---:R-:W3:Y:S02]  /*40f0*/  LDG.E.U8 R155, desc[UR36][R162.64+0x68] ;  /* 0x00006824a29b7981 */ /* 0x004ee4000c1e1100 */
[----:B---3--:R-:W-:-:S05]  /*4100*/  PRMT R89, R155, 0x8880, RZ ;  /* 0x000088809b597816 */ /* 0x008fca00000000ff */
[----:B------:R-:W-:-:S07]  /*4110*/  IMAD R164, R89, R154, RZ ;  /* 0x0000009a59a47224 */ /* 0x000fce00078e02ff */
.L_x_139:
[----:B------:R-:W-:Y:S05]  /*4120*/  BSYNC B1 ;  /* 0x0000000000017941 */ /* 0x000fea0003800000 */
.L_x_138:
        /* <DEDUP_REMOVED lines=11> */
.L_x_141:
[----:B------:R-:W-:Y:S05]  /*41e0*/  BSYNC B1 ;  /* 0x0000000000017941 */ /* 0x000fea0003800000 */
.L_x_140:
[----:B------:R-:W-:Y:S01]  /*41f0*/  @!P4 IMAD R143, R143, R153, R164 ;  /* 0x000000998f8fc224 */ /* 0x000fe200078e02a4 */
[----:B------:R-:W-:Y:S04]  /*4200*/  BSSY B1, `(.L_x_142) ;  /* 0x0000006000017945 */ /* 0x000fe80003800000 */
[----:B------:R0:W-:Y:S01]  /*4210*/  @!P4 STG.E.U8 desc[UR36][R8.64+0x69], R143 ;  /* 0x0000698f0800c986 */ /* 0x0001e2000c101124 */
[----:B------:R-:W-:Y:S05]  /*4220*/  @P3 BRA `(.L_x_143) ;  /* 0x00000000000c3947 */ /* 0x000fea0003800000 */
[----:B--2---:R-:W3:Y:S02]  /*4230*/  LDG.E.U8 R155, desc[UR36][R22.64+0x70] ;  /* 0x00007024169b7981 */ /* 0x004ee4000c1e1100 */
[----:B---3--:R-:W-:-:S05]  /*4240*/  PRMT R89, R155, 0x8880, RZ ;  /* 0x000088809b597816 */ /* 0x008fca00000000ff */
[----:B------:R-:W-:-:S07]  /*4250*/  IMAD R164, R89, R154, RZ ;  /* 0x0000009a59a47224 */ /* 0x000fce00078e02ff */
.L_x_143:
[----:B------:R-:W-:Y:S05]  /*4260*/  BSYNC B1 ;  /* 0x0000000000017941 */ /* 0x000fea0003800000 */
.L_x_142:
[----:B---3--:R-:W-:Y:S01]  /*4270*/  @!P3 IMAD R89, R144, R153, R164 ;  /* 0x000000999059b224 */ /* 0x008fe200078e02a4 */
[----:B------:R-:W-:Y:S04]  /*4280*/  BSSY B1, `(.L_x_144) ;  /* 0x0000006000017945 */ /* 0x000fe80003800000 */
[----:B------:R3:W-:Y:S01]  /*4290*/  @!P3 STG.E.U8 desc[UR36][R158.64+0x70], R89 ;  /* 0x000070599e00b986 */ /* 0x0007e2000c101124 */
[----:B------:R-:W-:Y:S05]  /*42a0*/  @P5 BRA `(.L_x_145) ;  /* 0x00000000000c5947 */ /* 0x000fea0003800000 */
[----:B--2---:R-:W3:Y:S02]  /*42b0*/  LDG.E.U8 R155, desc[UR36][R22.64+0x71] ;  /* 0x00007124169b7981 */ /* 0x004ee4000c1e1100 */
[----:B---3--:R-:W-:-:S05]  /*42c0*/  PRMT R89, R155, 0x8880, RZ ;  /* 0x000088809b597816 */ /* 0x008fca00000000ff */
[----:B------:R-:W-:-:S07]  /*42d0*/  IMAD R164, R89, R154, RZ ;  /* 0x0000009a59a47224 */ /* 0x000fce00078e02ff */
.L_x_145:
[----:B------:R-:W-:Y:S05]  /*42e0*/  BSYNC B1 ;  /* 0x0000000000017941 */ /* 0x000fea0003800000 */
.L_x_144:
[----:B------:R-:W-:Y:S01]  /*42f0*/  @!P5 IMAD R145, R145, R153, R164 ;  /* 0x000000999191d224 */ /* 0x000fe200078e02a4 */
[----:B------:R-:W-:Y:S04]  /*4300*/  BSSY B1, `(.L_x_146) ;  /* 0x0000006000017945 */ /* 0x000fe80003800000 */
[----:B------:R0:W-:Y:S01]  /*4310*/  @!P5 STG.E.U8 desc[UR36][R158.64+0x71], R145 ;  /* 0x000071919e00d986 */ /* 0x0001e2000c101124 */
[----:B------:R-:W-:Y:S05]  /*4320*/  @P2 BRA `(.L_x_147) ;  /* 0x00000000000c2947 */ /* 0x000fea0003800000 */
[----:B--2---:R-:W3:Y:S02]  /*4330*/  LDG.E.U8 R155, desc[UR36][R162.64+0x70] ;  /* 0x00007024a29b7981 */ /* 0x004ee4000c1e1100 */
[----:B---3--:R-:W-:-:S05]  /*4340*/  PRMT R89, R155, 0x8880, RZ ;  /* 0x000088809b597816 */ /* 0x008fca00000000ff */
[----:B------:R-:W-:-:S07]  /*4350*/  IMAD R164, R89, R154, RZ ;  /* 0x0000009a59a47224 */ /* 0x000fce00078e02ff */
.L_x_147:
[----:B------:R-:W-:Y:S05]  /*4360*/  BSYNC B1 ;  /* 0x0000000000017941 */ /* 0x000fea0003800000 */
.L_x_146:
[C---:B------:R-:W-:Y:S01]  /*4370*/  ISETP.LT.OR P4, PT, R3.reuse, 0x72, !P1 ;  /* 0x000000720300780c */ /* 0x040fe20004f81670 */
[----:B---3--:R-:W-:Y:S01]  /*4380*/  @!P2 IMAD R89, R146, R153, R164 ;  /* 0x000000999259a224 */ /* 0x008fe200078e02a4 */
[----:B------:R-:W-:Y:S01]  /*4390*/  BSSY B1, `(.L_x_148) ;  /* 0x000000b000017945 */ /* 0x000fe20003800000 */
[----:B------:R-:W-:Y:S02]  /*43a0*/  ISETP.LT.OR P3, PT, R3, 0x79, !P0 ;  /* 0x000000790300780c */ /* 0x000fe40004761670 */
[----:B------:R-:W-:Y:S01]  /*43b0*/  IADD3 R165, P5, R165, 0x80, RZ ;  /* 0x00000080a5a57810 */ /* 0x000fe20007fbe0ff */
[----:B------:R3:W-:Y:S01]  /*43c0*/  @!P2 STG.E.U8 desc[UR36][R8.64+0x70], R89 ;  /* 0x000070590800a986 */ /* 0x0007e2000c101124 */
[C---:B------:R-:W-:Y:S02]  /*43d0*/  ISETP.LT.OR P2, PT, R3.reuse, 0x79, !P1 ;  /* 0x000000790300780c */ /* 0x040fe40004f41670 */
[C---:B------:R-:W-:Y:S02]  /*43e0*/  ISETP.LT.OR P0, PT, R3.reuse, 0x7a, !P0 ;  /* 0x0000007a0300780c */ /* 0x040fe40004701670 */
[----:B------:R-:W-:-:S02]  /*43f0*/  ISETP.LT.OR P1, PT, R3, 0x7a, !P1 ;  /* 0x0000007a0300780c */ /* 0x000fc40004f21670 */
[----:B------:R-:W-:Y:S11]  /*4400*/  @P4 BRA `(.L_x_149) ;  /* 0x00000000000c4947 */ /* 0x000ff60003800000 */
[----:B--2---:R-:W3:Y:S02]  /*4410*/  LDG.E.U8 R155, desc[UR36][R162.64+0x71] ;  /* 0x00007124a29b7981 */ /* 0x004ee4000c1e1100 */
[----:B---3--:R-:W-:-:S05]  /*4420*/  PRMT R89, R155, 0x8880, RZ ;  /* 0x000088809b597816 */ /* 0x008fca00000000ff */
[----:B------:R-:W-:-:S07]  /*4430*/  IMAD R164, R89, R154, RZ ;  /* 0x0000009a59a47224 */ /* 0x000fce00078e02ff */
.L_x_149:
[----:B------:R-:W-:Y:S05]  /*4440*/  BSYNC B1 ;  /* 0x0000000000017941 */ /* 0x000fea0003800000 */
.L_x_148:
[----:B------:R-:W-:Y:S01]  /*4450*/  @!P4 IMAD R147, R147, R153, R164 ;  /* 0x000000999393c224 */ /* 0x000fe200078e02a4 */
[----:B------:R-:W-:Y:S04]  /*4460*/  BSSY B1, `(.L_x_150) ;  /* 0x0000006000017945 */ /* 0x000fe80003800000 */
[----:B------:R0:W-:Y:S01]  /*4470*/  @!P4 STG.E.U8 desc[UR36][R8.64+0x71], R147 ;  /* 0x000071930800c986 */ /* 0x0001e2000c101124 */
[----:B------:R-:W-:Y:S05]  /*4480*/  @P3 BRA `(.L_x_151) ;  /* 0x00000000000c3947 */ /* 0x000fea0003800000 */
[----:B--2---:R-:W3:Y:S02]  /*4490*/  LDG.E.U8 R155, desc[UR36][R22.64+0x78] ;  /* 0x00007824169b7981 */ /* 0x004ee4000c1e1100 */
[----:B---3--:R-:W-:-:S05]  /*44a0*/  PRMT R89, R155, 0x8880, RZ ;  /* 0x000088809b597816 */ /* 0x008fca00000000ff */
[----:B------:R-:W-:-:S07]  /*44b0*/  IMAD R164, R89, R154, RZ ;  /* 0x0000009a59a47224 */ /* 0x000fce00078e02ff */
.L_x_151:
[----:B------:R-:W-:Y:S05]  /*44c0*/  BSYNC B1 ;  /* 0x0000000000017941 */ /* 0x000fea0003800000 */
.L_x_150:
[----:B---3--:R-:W-:Y:S01]  /*44d0*/  @!P3 IMAD R89, R148, R153, R164 ;  /* 0x000000999459b224 */ /* 0x008fe200078e02a4 */
[----:B------:R-:W-:Y:S01]  /*44e0*/  BSSY B1, `(.L_x_152) ;  /* 0x0000007000017945 */ /* 0x000fe20003800000 */
[----:B----4-:R-:W-:-:S03]  /*44f0*/  IMAD.X R91, RZ, RZ, R5, P5 ;  /* 0x000000ffff5b7224 */ /* 0x010fc600028e0605 */
[----:B------:R3:W-:Y:S01]  /*4500*/  @!P3 STG.E.U8 desc[UR36][R158.64+0x78], R89 ;  /* 0x000078599e00b986 */ /* 0x0007e2000c101124 */
[----:B------:R-:W-:Y:S05]  /*4510*/  @P0 BRA `(.L_x_153) ;  /* 0x00000000000c0947 */ /* 0x000fea0003800000 */
[----:B--2---:R-:W2:Y:S02]  /*4520*/  LDG.E.U8 R155, desc[UR36][R22.64+0x79] ;  /* 0x00007924169b7981 */ /* 0x004ea4000c1e1100 */
[----:B--2---:R-:W-:-:S05]  /*4530*/  PRMT R5, R155, 0x8880, RZ ;  /* 0x000088809b057816 */ /* 0x004fca00000000ff */
[----:B------:R-:W-:-:S07]  /*4540*/  IMAD R164, R5, R154, RZ ;  /* 0x0000009a05a47224 */ /* 0x000fce00078e02ff */
.L_x_153:
[----:B------:R-:W-:Y:S05]  /*4550*/  BSYNC B1 ;  /* 0x0000000000017941 */ /* 0x000fea0003800000 */
.L_x_152:
[----:B------:R-:W-:Y:S01]  /*4560*/  @!P0 IMAD R149, R149, R153, R164 ;  /* 0x0000009995958224 */ /* 0x000fe200078e02a4 */
[----:B------:R-:W-:Y:S01]  /*4570*/  BSSY B1, `(.L_x_154) ;  /* 0x0000007000017945 */ /* 0x000fe20003800000 */
[----:B------:R-:W-:-:S03]  /*4580*/  IMAD R4, R91, R156, RZ ;  /* 0x0000009c5b047224 */ /* 0x000fc600078e02ff */
[----:B------:R4:W-:Y:S01]  /*4590*/  @!P0 STG.E.U8 desc[UR36][R158.64+0x79], R149 ;  /* 0x000079959e008986 */ /* 0x0009e2000c101124 */
[----:B------:R-:W-:Y:S05]  /*45a0*/  @P2 BRA `(.L_x_155) ;  /* 0x00000000000c2947 */ /* 0x000fea0003800000 */
[----:B--2---:R-:W2:Y:S02]  /*45b0*/  LDG.E.U8 R155, desc[UR36][R162.64+0x78] ;  /* 0x00007824a29b7981 */ /* 0x004ea4000c1e1100 */
[----:B--2---:R-:W-:-:S05]  /*45c0*/  PRMT R5, R155, 0x8880, RZ ;  /* 0x000088809b057816 */ /* 0x004fca00000000ff */
[----:B------:R-:W-:-:S07]  /*45d0*/  IMAD R164, R5, R154, RZ ;  /* 0x0000009a05a47224 */ /* 0x000fce00078e02ff */
.L_x_155:
[----:B------:R-:W-:Y:S05]  /*45e0*/  BSYNC B1 ;  /* 0x0000000000017941 */ /* 0x000fea0003800000 */
.L_x_154:
[----:B------:R-:W-:Y:S01]  /*45f0*/  @!P2 IMAD R5, R150, R153, R164 ;  /* 0x000000999605a224 */ /* 0x000fe200078e02a4 */
[----:B------:R-:W-:Y:S01]  /*4600*/  BSSY B1, `(.L_x_156) ;  /* 0x0000009000017945 */ /* 0x000fe20003800000 */
[C---:B0-----:R-:W-:Y:S02]  /*4610*/  IMAD R23, R165.reuse, R157, R4 ;  /* 0x0000009da5177224 */ /* 0x041fe400078e0204 */
[CC--:B------:R-:W-:Y:S01]  /*4620*/  IMAD.WIDE.U32 R160, R165.reuse, R156.reuse, R160 ;  /* 0x0000009ca5a07225 */ /* 0x0c0fe200078e00a0 */
[----:B------:R0:W-:Y:S03]  /*4630*/  @!P2 STG.E.U8 desc[UR36][R8.64+0x78], R5 ;  /* 0x000078050800a986 */ /* 0x0001e6000c101124 */
[----:B------:R-:W-:Y:S01]  /*4640*/  IMAD.WIDE.U32 R156, R165, R156, R20 ;  /* 0x0000009ca59c7225 */ /* 0x000fe200078e0014 */
[----:B------:R-:W-:Y:S06]  /*4650*/  @P1 BRA `(.L_x_157) ;  /* 0x00000000000c1947 */ /* 0x000fec0003800000 */
[----:B--2---:R-:W0:Y:S02]  /*4660*/  LDG.E.U8 R155, desc[UR36][R162.64+0x79] ;  /* 0x00007924a29b7981 */ /* 0x004e24000c1e1100 */
[----:B0-----:R-:W-:-:S05]  /*4670*/  PRMT R5, R155, 0x8880, RZ ;  /* 0x000088809b057816 */ /* 0x001fca00000000ff */
[----:B------:R-:W-:-:S07]  /*4680*/  IMAD R164, R5, R154, RZ ;  /* 0x0000009a05a47224 */ /* 0x000fce00078e02ff */
.L_x_157:
[----:B------:R-:W-:Y:S05]  /*4690*/  BSYNC B1 ;  /* 0x0000000000017941 */ /* 0x000fea0003800000 */
.L_x_156:
[----:B------:R-:W-:Y:S01]  /*46a0*/  @!P1 IMAD R151, R151, R153, R164 ;  /* 0x0000009997979224 */ /* 0x000fe200078e02a4 */
[----:B------:R-:W-:Y:S01]  /*46b0*/  ISETP.GE.AND P2, PT, R0, 0x81, PT ;  /* 0x000000810000780c */ /* 0x000fe20003f46270 */
[----:B------:R-:W-:Y:S01]  /*46c0*/  BSSY B1, `(.L_x_158) ;  /* 0x000000c000017945 */ /* 0x000fe20003800000 */
[----:B------:R-:W-:Y:S02]  /*46d0*/  IADD3 R4, P5, R156, R12, RZ ;  /* 0x0000000c9c047210 */ /* 0x000fe40007fbe0ff */
[----:B------:R1:W-:Y:S01]  /*46e0*/  @!P1 STG.E.U8 desc[UR36][R8.64+0x79], R151 ;  /* 0x0000799708009986 */ /* 0x0003e2000c101124 */
[----:B------:R-:W-:Y:S02]  /*46f0*/  ISETP.LT.OR P1, PT, R3, 0x1, !P2 ;  /* 0x000000010300780c */ /* 0x000fe40005721670 */
[----:B0-----:R-:W-:Y:S02]  /*4700*/  IADD3.X R5, R13, R157, R23, P5, !PT ;  /* 0x0000009d0d057210 */ /* 0x001fe40002ffe417 */
[----:B------:R-:W-:-:S02]  /*4710*/  ISETP.GE.AND P0, PT, R0, 0x89, PT ;  /* 0x000000890000780c */ /* 0x000fc40003f06270 */
[----:B------:R-:W-:Y:S02]  /*4720*/  IADD3 R12, P4, P3, R14, R12, R160 ;  /* 0x0000000c0e0c7210 */ /* 0x000fe40007b9e0a0 */
[----:B------:R-:W-:-:S05]  /*4730*/  ISETP.LT.OR P5, PT, R3, 0x2, !P2 ;  /* 0x000000020300780c */ /* 0x000fca00057a1670 */
[----:B-1----:R-:W-:Y:S08]  /*4740*/  @P1 BRA `(.L_x_159) ;  /* 0x00000000000c1947 */ /* 0x002ff00003800000 */
[----:B--2---:R-:W2:Y:S02]  /*4750*/  LDG.E.U8 R155, desc[UR36][R4.64] ;  /* 0x00000024049b7981 */ /* 0x004ea4000c1e1100 */
[----:B--2---:R-:W-:-:S05]  /*4760*/  PRMT R9, R155, 0x8880, RZ ;  /* 0x000088809b097816 */ /* 0x004fca00000000ff */
[----:B------:R-:W-:-:S07]  /*4770*/  IMAD R164, R9, R154, RZ ;  /* 0x0000009a09a47224 */ /* 0x000fce00078e02ff */
.L_x_159:
[----:B------:R-:W-:Y:S05]  /*4780*/  BSYNC B1 ;  /* 0x0000000000017941 */ /* 0x000fea0003800000 */
.L_x_158:
[----:B------:R-:W-:Y:S01]  /*4790*/  @!P1 IMAD R9, R24, R153, R164 ;  /* 0x0000009918099224 */ /* 0x000fe200078e02a4 */
[----:B------:R-:W-:Y:S01]  /*47a0*/  BSSY B1, `(.L_x_160) ;  /* 0x0000007000017945 */ /* 0x000fe20003800000 */
[----:B------:R-:W-:-:S03]  /*47b0*/  IMAD.IADD R160, R23, 0x1, R161 ;  /* 0x0000000117a07824 */ /* 0x000fc600078e02a1 */
[----:B------:R0:W-:Y:S01]  /*47c0*/  @!P1 STG.E.U8 desc[UR36][R6.64], R9 ;  /* 0x0000000906009986 */ /* 0x0001e2000c101124 */
[----:B------:R-:W-:Y:S05]  /*47d0*/  @P5 BRA `(.L_x_161) ;  /* 0x00000000000c5947 */ /* 0x000fea0003800000 */
[----:B--2---:R-:W0:Y:S02]  /*47e0*/  LDG.E.U8 R155, desc[UR36][R4.64+0x1] ;  /* 0x00000124049b7981 */ /* 0x004e24000c1e1100 */
[----:B0-----:R-:W-:-:S05]  /*47f0*/  PRMT R9, R155, 0x8880, RZ ;  /* 0x000088809b097816 */ /* 0x001fca00000000ff */
[----:B------:R-:W-:-:S07]  /*4800*/  IMAD R164, R9, R154, RZ ;  /* 0x0000009a09a47224 */ /* 0x000fce00078e02ff */
.L_x_161:
[----:B------:R-:W-:Y:S05]  /*4810*/  BSYNC B1 ;  /* 0x0000000000017941 */ /* 0x000fea0003800000 */
.L_x_160:
[----:B------:R-:W-:Y:S01]  /*4820*/  ISETP.LT.OR P1, PT, R3, 0x1, !P0 ;  /* 0x000000010300780c */ /* 0x000fe20004721670 */
[----:B------:R-:W-:Y:S01]  /*4830*/  @!P5 IMAD R25, R25, R153, R164 ;  /* 0x000000991919d224 */ /* 0x000fe200078e02a4 */
[----:B------:R-:W-:Y:S01]  /*4840*/  BSSY B1, `(.L_x_162) ;  /* 0x000000a000017945 */ /* 0x000fe20003800000 */
[----:B------:R-:W-:Y:S02]  /*4850*/  IADD3.X R13, R21, R13, R160, P4, P3 ;  /* 0x0000000d150d7210 */ /* 0x000fe400027e64a0 */
[C---:B------:R-:W-:Y:S01]  /*4860*/  ISETP.LT.OR P4, PT, R3.reuse, 0x2, !P0 ;  /* 0x000000020300780c */ /* 0x040fe20004781670 */
[----:B------:R1:W-:Y:S01]  /*4870*/  @!P5 STG.E.U8 desc[UR36][R6.64+0x1], R25 ;  /* 0x000001190600d986 */ /* 0x0003e2000c101124 */
[C---:B------:R-:W-:Y:S02]  /*4880*/  ISETP.LT.OR P5, PT, R3.reuse, 0x9, !P2 ;  /* 0x000000090300780c */ /* 0x040fe400057a1670 */
[----:B------:R-:W-:-:S04]  /*4890*/  ISETP.LT.OR P3, PT, R3, 0xa, !P2 ;  /* 0x0000000a0300780c */ /* 0x000fc80005761670 */
[----:B------:R-:W-:Y:S09]  /*48a0*/  @P1 BRA `(.L_x_163) ;  /* 0x00000000000c1947 */ /* 0x000ff20003800000 */
[----:B--2---:R-:W0:Y:S02]  /*48b0*/  LDG.E.U8 R155, desc[UR36][R12.64] ;  /* 0x000000240c9b7981 */ /* 0x004e24000c1e1100 */
[----:B0-----:R-:W-:-:S05]  /*48c0*/  PRMT R9, R155, 0x8880, RZ ;  /* 0x000088809b097816 */ /* 0x001fca00000000ff */
[----:B------:R-:W-:-:S07]  /*48d0*/  IMAD R164, R9, R154, RZ ;  /* 0x0000009a09a47224 */ /* 0x000fce00078e02ff */
.L_x_163:
[----:B------:R-:W-:Y:S05]  /*48e0*/  BSYNC B1 ;  /* 0x0000000000017941 */ /* 0x000fea0003800000 */
.L_x_162:
[----:B0-----:R-:W-:Y:S01]  /*48f0*/  @!P1 IMAD R9, R26, R153, R164 ;  /* 0x000000991a099224 */ /* 0x001fe200078e02a4 */
[----:B------:R-:W-:Y:S04]  /*4900*/  BSSY B1, `(.L_x_164) ;  /* 0x0000006000017945 */ /* 0x000fe80003800000 */
[----:B------:R0:W-:Y:S01]  /*4910*/  @!P1 STG.E.U8 desc[UR36][R10.64], R9 ;  /* 0x000000090a009986 */ /* 0x0001e2000c101124 */
[----:B------:R-:W-:Y:S05]  /*4920*/  @P4 BRA `(.L_x_165) ;  /* 0x00000000000c4947 */ /* 0x000fea0003800000 */
[----:B--2---:R-:W0:Y:S02]  /*4930*/  LDG.E.U8 R155, desc[UR36][R12.64+0x1] ;  /* 0x000001240c9b7981 */ /* 0x004e24000c1e1100 */
[----:B0-----:R-:W-:-:S05]  /*4940*/  PRMT R9, R155, 0x8880, RZ ;  /* 0x000088809b097816 */ /* 0x001fca00000000ff */
[----:B------:R-:W-:-:S07]  /*4950*/  IMAD R164, R9, R154, RZ ;  /* 0x0000009a09a47224 */ /* 0x000fce00078e02ff */
.L_x_165:
[----:B------:R-:W-:Y:S05]  /*4960*/  BSYNC B1 ;  /* 0x0000000000017941 */ /* 0x000fea0003800000 */
.L_x_164:
[----:B------:R-:W-:Y:S01]  /*4970*/  @!P4 IMAD R27, R27, R153, R164 ;  /* 0x000000991b1bc224 */ /* 0x000fe200078e02a4 */
[----:B------:R-:W-:Y:S04]  /*4980*/  BSSY B1, `(.L_x_166) ;  /* 0x0000006000017945 */ /* 0x000fe80003800000 */
[----:B------:R0:W-:Y:S01]  /*4990*/  @!P4 STG.E.U8 desc[UR36][R10.64+0x1], R27 ;  /* 0x0000011b0a00c986 */ /* 0x0001e2000c101124 */
[----:B------:R-:W-:Y:S05]  /*49a0*/  @P5 BRA `(.L_x_167) ;  /* 0x00000000000c5947 */ /* 0x000fea0003800000 */
[----:B--2---:R-:W0:Y:S02]  /*49b0*/  LDG.E.U8 R155, desc[UR36][R4.64+0x8] ;  /* 0x00000824049b7981 */ /* 0x004e24000c1e1100 */
[----:B0-----:R-:W-:-:S05]  /*49c0*/  PRMT R9, R155, 0x8880, RZ ;  /* 0x000088809b097816 */ /* 0x001fca00000000ff */
[----:B------:R-:W-:-:S07]  /*49d0*/  IMAD R164, R9, R154, RZ ;  /* 0x0000009a09a47224 */ /* 0x000fce00078e02ff */
.L_x_167:
[----:B------:R-:W-:Y:S05]  /*49e0*/  BSYNC B1 ;  /* 0x0000000000017941 */ /* 0x000fea0003800000 */
.L_x_166:
[----:B0-----:R-:W-:Y:S01]  /*49f0*/  @!P5 IMAD R9, R28, R153, R164 ;  /* 0x000000991c09d224 */ /* 0x001fe200078e02a4 */
[----:B------:R-:W-:Y:S04]  /*4a00*/  BSSY B1, `(.L_x_168) ;  /* 0x0000006000017945 */ /* 0x000fe80003800000 */
[----:B------:R0:W-:Y:S01]  /*4a10*/  @!P5 STG.E.U8 desc[UR36][R6.64+0x8], R9 ;  /* 0x000008090600d986 */ /* 0x0001e2000c101124 */
[----:B------:R-:W-:Y:S05]  /*4a20*/  @P3 BRA `(.L_x_169) ;  /* 0x00000000000c3947 */ /* 0x000fea0003800000 */
[----:B--2---:R-:W0:Y:S02]  /*4a30*/  LDG.E.U8 R155, desc[UR36][R4.64+0x9] ;  /* 0x00000924049b7981 */ /* 0x004e24000c1e1100 */
[----:B0-----:R-:W-:-:S05]  /*4a40*/  PRMT R9, R155, 0x8880, RZ ;  /* 0x000088809b097816 */ /* 0x001fca00000000ff */
[----:B------:R-:W-:-:S07]  /*4a50*/  IMAD R164, R9, R154, RZ ;  /* 0x0000009a09a47224 */ /* 0x000fce00078e02ff */
.L_x_169:
[----:B------:R-:W-:Y:S05]  /*4a60*/  BSYNC B1 ;  /* 0x0000000000017941 */ /* 0x000fea0003800000 */
.L_x_168:
[----:B------:R-:W-:Y:S01]  /*4a70*/  ISETP.LT.OR P5, PT, R3, 0x9, !P0 ;  /* 0x000000090300780c */ /* 0x000fe200047a1670 */
[----:B------:R-:W-:Y:S01]  /*4a80*/  @!P3 IMAD R29, R29, R153, R164 ;  /* 0x000000991d1db224 */ /* 0x000fe200078e02a4 */
[----:B------:R-:W-:Y:S01]  /*4a90*/  BSSY B1, `(.L_x_170) ;  /* 0x0000009000017945 */ /* 0x000fe20003800000 */
[C---:B------:R-:W-:Y:S02]  /*4aa0*/  ISETP.LT.OR P4, PT, R3.reuse, 0xa, !P0 ;  /* 0x0000000a0300780c */ /* 0x040fe40004781670 */
[C---:B------:R-:W-:Y:S01]  /*4ab0*/  ISETP.LT.OR P1, PT, R3.reuse, 0x12, !P2 ;  /* 0x000000120300780c */ /* 0x040fe20005721670 */
[----:B------:R0:W-:Y:S01]  /*4ac0*/  @!P3 STG.E.U8 desc[UR36][R6.64+0x9], R29 ;  /* 0x0000091d0600b986 */ /* 0x0001e2000c101124 */
[----:B------:R-:W-:-:S06]  /*4ad0*/  ISETP.LT.OR P3, PT, R3, 0x11, !P2 ;  /* 0x000000110300780c */ /* 0x000fcc0005761670 */
[----:B------:R-:W-:Y:S07]  /*4ae0*/  @P5 BRA `(.L_x_171) ;  /* 0x00000000000c5947 */ /* 0x000fee0003800000 */
[----:B--2---:R-:W0:Y:S02]  /*4af0*/  LDG.E.U8 R155, desc[UR36][R12.64+0x8] ;  /* 0x000008240c9b7981 */ /* 0x004e24000c1e1100 */
[----:B0-----:R-:W-:-:S05]  /*4b00*/  PRMT R9, R155, 0x8880, RZ ;  /* 0x000088809b097816 */ /* 0x001fca00000000ff */
[----:B------:R-:W-:-:S07]  /*4b10*/  IMAD R164, R9, R154, RZ ;  /* 0x0000009a09a47224 */ /* 0x000fce00078e02ff */
.L_x_171:
[----:B------:R-:W-:Y:S05]  /*4b20*/  BSYNC B1 ;  /* 0x0000000000017941 */ /* 0x000fea0003800000 */
.L_x_170:
[----:B0-----:R-:W-:Y:S01]  /*4b30*/  @!P5 IMAD R9, R30, R153, R164 ;  /* 0x000000991e09d224 */ /* 0x001fe200078e02a4 */
[----:B------:R-:W-:Y:S04]  /*4b40*/  BSSY B1, `(.L_x_172) ;  /* 0x0000006000017945 */ /* 0x000fe80003800000 */
[----:B------:R0:W-:Y:S01]  /*4b50*/  @!P5 STG.E.U8 desc[UR36][R10.64+0x8], R9 ;  /* 0x000008090a00d986 */ /* 0x0001e2000c101124 */
[----:B------:R-:W-:Y:S05]  /*4b60*/  @P4 BRA `(.L_x_173) ;  /* 0x00000000000c4947 */ /* 0x000fea0003800000 */
[----:B--2---:R-:W0:Y:S02]  /*4b70*/  LDG.E.U8 R155, desc[UR36][R12.64+0x9] ;  /* 0x000009240c9b7981 */ /* 0x004e24000c1e1100 */
[----:B0-----:R-:W-:-:S05]  /*4b80*/  PRMT R9, R155, 0x8880, RZ ;  /* 0x000088809b097816 */ /* 0x001fca00000000ff */
[----:B------:R-:W-:-:S07]  /*4b90*/  IMAD R164, R9, R154, RZ ;  /* 0x0000009a09a47224 */ /* 0x000fce00078e02ff */
.L_x_173:
[----:B------:R-:W-:Y:S05]  /*4ba0*/  BSYNC B1 ;  /* 0x0000000000017941 */ /* 0x000fea0003800000 */
.L_x_172:
[----:B------:R-:W-:Y:S01]  /*4bb0*/  @!P4 IMAD R31, R31, R153, R164 ;  /* 0x000000991f1fc224 */ /* 0x000fe200078e02a4 */
[----:B------:R-:W-:Y:S04]  /*4bc0*/  BSSY B1, `(.L_x_174) ;  /* 0x0000006000017945 */ /* 0x000fe80003800000 */
[----:B------:R0:W-:Y:S01]  /*4bd0*/  @!P4 STG.E.U8 desc[UR36][R10.64+0x9], R31 ;  /* 0x0000091f0a00c986 */ /* 0x0001e2000c101124 */
[----:B------:R-:W-:Y:S05]  /*4be0*/  @P3 BRA `(.L_x_175) ;  /* 0x00000000000c3947 */ /* 0x000fea0003800000 */
[----:B--2---:R-:W0:Y:S02]  /*4bf0*/  LDG.E.U8 R155, desc[UR36][R4.64+0x10] ;  /* 0x00001024049b7981 */ /* 0x004e24000c1e1100 */
[----:B0-----:R-:W-:-:S05]  /*4c00*/  PRMT R9, R155, 0x8880, RZ ;  /* 0x000088809b097816 */ /* 0x001fca00000000ff */
[----:B------:R-:W-:-:S07]  /*4c10*/  IMAD R164, R9, R154, RZ ;  /* 0x0000009a09a47224 */ /* 0x000fce00078e02ff */
.L_x_175:
[----:B------:R-:W-:Y:S05]  /*4c20*/  BSYNC B1 ;  /* 0x0000000000017941 */ /* 0x000fea0003800000 */
.L_x_174:
[----:B0-----:R-:W-:Y:S01]  /*4c30*/  @!P3 IMAD R9, R32, R153, R164 ;  /* 0x000000992009b224 */ /* 0x001fe200078e02a4 */
[----:B------:R-:W-:Y:S04]  /*4c40*/  BSSY B1, `(.L_x_176) ;  /* 0x0000006000017945 */ /* 0x000fe80003800000 */
[----:B------:R0:W-:Y:S01]  /*4c50*/  @!P3 STG.E.U8 desc[UR36][R6.64+0x10], R9 ;  /* 0x000010090600b986 */ /* 0x0001e2000c101124 */
[----:B------:R-:W-:Y:S05]  /*4c60*/  @P1 BRA `(.L_x_177) ;  /* 0x00000000000c1947 */ /* 0x000fea0003800000 */
[----:B--2---:R-:W0:Y:S02]  /*4c70*/  LDG.E.U8 R155, desc[UR36][R4.64+0x11] ;  /* 0x00001124049b7981 */ /* 0x004e24000c1e1100 */
[----:B0-----:R-:W-:-:S05]  /*4c80*/  PRMT R9, R155, 0x8880, RZ ;  /* 0x000088809b097816 */ /* 0x001fca00000000ff */
[----:B------:R-:W-:-:S07]  /*4c90*/  IMAD R164, R9, R154, RZ ;  /* 0x0000009a09a47224 */ /* 0x000fce00078e02ff */
.L_x_177:
[----:B------:R-:W-:Y:S05]  /*4ca0*/  BSYNC B1 ;  /* 0x0000000000017941 */ /* 0x000fea0003800000 */
.L_x_176:
        /* <DEDUP_REMOVED lines=11> */
.L_x_179:
[----:B------:R-:W-:Y:S05]  /*4d60*/  BSYNC B1 ;  /* 0x0000000000017941 */ /* 0x000fea0003800000 */
.L_x_178:
[----:B0-----:R-:W-:Y:S01]  /*4d70*/  @!P4 IMAD R9, R34, R153, R164 ;  /* 0x000000992209c224 */ /* 0x001fe200078e02a4 */
[----:B------:R-:W-:Y:S04]  /*4d80*/  BSSY B1, `(.L_x_180) ;  /* 0x0000006000017945 */ /* 0x000fe80003800000 */
[----:B------:R0:W-:Y:S01]  /*4d90*/  @!P4 STG.E.U8 desc[UR36][R10.64+0x10], R9 ;  /* 0x000010090a00c986 */ /* 0x0001e2000c101124 */
[----:B------:R-:W-:Y:S05]  /*4da0*/  @P3 BRA `(.L_x_181) ;  /* 0x00000000000c3947 */ /* 0x000fea0003800000 */
[----:B--2---:R-:W0:Y:S02]  /*4db0*/  LDG.E.U8 R155, desc[UR36][R12.64+0x11] ;  /* 0x000011240c9b7981 */ /* 0x004e24000c1e1100 */
[----:B0-----:R-:W-:-:S05]  /*4dc0*/  PRMT R9, R155, 0x8880, RZ ;  /* 0x000088809b097816 */ /* 0x001fca00000000ff */
[----:B------:R-:W-:-:S07]  /*4dd0*/  IMAD R164, R9, R154, RZ ;  /* 0x0000009a09a47224 */ /* 0x000fce00078e02ff */
.L_x_181:
[----:B------:R-:W-:Y:S05]  /*4de0*/  BSYNC B1 ;  /* 0x0000000000017941 */ /* 0x000fea0003800000 */
.L_x_180:
[----:B------:R-:W-:Y:S01]  /*4df0*/  @!P3 IMAD R35, R35, R153, R164 ;  /* 0x000000992323b224 */ /* 0x000fe200078e02a4 */
[----:B------:R-:W-:Y:S04]  /*4e00*/  BSSY B1, `(.L_x_182) ;  /* 0x0000006000017945 */ /* 0x000fe80003800000 */
[----:B------:R0:W-:Y:S01]  /*4e10*/  @!P3 STG.E.U8 desc[UR36][R10.64+0x11], R35 ;  /* 0x000011230a00b986 */ /* 0x0001e2000c101124 */
[----:B------:R-:W-:Y:S05]  /*4e20*/  @P5 BRA `(.L_x_183) ;  /* 0x00000000000c5947 */ /* 0x000fea0003800000 */
[----:B--2---:R-:W0:Y:S02]  /*4e30*/  LDG.E.U8 R155, desc[UR36][R4.64+0x18] ;  /* 0x00001824049b7981 */ /* 0x004e24000c1e1100 */
[----:B0-----:R-:W-:-:S05]  /*4e40*/  PRMT R9, R155, 0x8880, RZ ;  /* 0x000088809b097816 */ /* 0x001fca00000000ff */
[----:B------:R-:W-:-:S07]  /*4e50*/  IMAD R164, R9, R154, RZ ;  /* 0x0000009a09a47224 */ /* 0x000fce00078e02ff */
.L_x_183:
[----:B------:R-:W-:Y:S05]  /*4e60*/  BSYNC B1 ;  /* 0x0000000000017941 */ /* 0x000fea0003800000 */
.L_x_182:
[----:B0-----:R-:W-:Y:S01]  /*4e70*/  @!P5 IMAD R9, R36, R153, R164 ;  /* 0x000000992409d224 */ /* 0x001fe200078e02a4 */
[----:B------:R-:W-:Y:S04]  /*4e80*/  BSSY B1, `(.L_x_184) ;  /* 0x0000006000017945 */ /* 0x000fe80003800000 */
[----:B------:R0:W-:Y:S01]  /*4e90*/  @!P5 STG.E.U8 desc[UR36][R6.64+0x18], R9 ;  /* 0x000018090600d986 */ /* 0x0001e2000c101124 */
[----:B------:R-:W-:Y:S05]  /*4ea0*/  @P1 BRA `(.L_x_185) ;  /* 0x00000000000c1947 */ /* 0x000fea0003800000 */
[----:B--2---:R-:W0:Y:S02]  /*4eb0*/  LDG.E.U8 R155, desc[UR36][R4.64+0x19] ;  /* 0x00001924049b7981 */ /* 0x004e24000c1e1100 */
[----:B0-----:R-:W-:-:S05]  /*4ec0*/  PRMT R9, R155, 0x8880, RZ ;  /* 0x000088809b097816 */ /* 0x001fca00000000ff */
[----:B------:R-:W-:-:S07]  /*4ed0*/  IMAD R164, R9, R154, RZ ;  /* 0x0000009a09a47224 */ /* 0x000fce00078e02ff */
.L_x_185:
[----:B------:R-:W-:Y:S05]  /*4ee0*/  BSYNC B1 ;  /* 0x0000000000017941 */ /* 0x000fea0003800000 */
.L_x_184:
        /* <DEDUP_REMOVED lines=11> */
.L_x_187:
[----:B------:R-:W-:Y:S05]  /*4fa0*/  BSYNC B1 ;  /* 0x0000000000017941 */ /* 0x000fea0003800000 */
.L_x_186:
[----:B0-----:R-:W-:Y:S01]  /*4fb0*/  @!P4 IMAD R9, R38, R153, R164 ;  /* 0x000000992609c224 */ /* 0x001fe200078e02a4 */
[----:B------:R-:W-:Y:S04]  /*4fc0*/  BSSY B1, `(.L_x_188) ;  /* 0x0000006000017945 */ /* 0x000fe80003800000 */
[----:B------:R0:W-:Y:S01]  /*4fd0*/  @!P4 STG.E.U8 desc[UR36][R10.64+0x18], R9 ;  /* 0x000018090a00c986 */ /* 0x0001e2000c101124 */
[----:B------:R-:W-:Y:S05]  /*4fe0*/  @P3 BRA `(.L_x_189) ;  /* 0x00000000000c3947 */ /* 0x000fea0003800000 */
[----:B--2---:R-:W0:Y:S02]  /*4ff0*/  LDG.E.U8 R155, desc[UR36][R12.64+0x19] ;  /* 0x000019240c9b7981 */ /* 0x004e24000c1e1100 */
[----:B0-----:R-:W-:-:S05]  /*5000*/  PRMT R9, R155, 0x8880, RZ ;  /* 0x000088809b097816 */ /* 0x001fca00000000ff */
[----:B------:R-:W-:-:S07]  /*5010*/  IMAD R164, R9, R154, RZ ;  /* 0x0000009a09a47224 */ /* 0x000fce00078e02ff */
.L_x_189:
[----:B------:R-:W-:Y:S05]  /*5020*/  BSYNC B1 ;  /* 0x0000000000017941 */ /* 0x000fea0003800000 */
.L_x_188:
[----:B------:R-:W-:Y:S01]  /*5030*/  @!P3 IMAD R39, R39, R153, R164 ;  /* 0x000000992727b224 */ /* 0x000fe200078e02a4 */
[----:B------:R-:W-:Y:S04]  /*5040*/  BSSY B1, `(.L_x_190) ;  /* 0x0000006000017945 */ /* 0x000fe80003800000 */
[----:B------:R0:W-:Y:S01]  /*5050*/  @!P3 STG.E.U8 desc[UR36][R10.64+0x19], R39 ;  /* 0x000019270a00b986 */ /* 0x0001e2000c101124 */
[----:B------:R-:W-:Y:S05]  /*5060*/  @P5 BRA `(.L_x_191) ;  /* 0x00000000000c5947 */ /* 0x000fea0003800000 */
[----:B--2---:R-:W0:Y:S02]  /*5070*/  LDG.E.U8 R155, desc[UR36][R4.64+0x20] ;  /* 0x00002024049b7981 */ /* 0x004e24000c1e1100 */
[----:B0-----:R-:W-:-:S05]  /*5080*/  PRMT R9, R155, 0x8880, RZ ;  /* 0x000088809b097816 */ /* 0x001fca00000000ff */
[----:B------:R-:W-:-:S07]  /*5090*/  IMAD R164, R9, R154, RZ ;  /* 0x0000009a09a47224 */ /* 0x000fce00078e02ff */
.L_x_191:
[----:B------:R-:W-:Y:S05]  /*50a0*/  BSYNC B1 ;  /* 0x0000000000017941 */ /* 0x000fea0003800000 */
.L_x_190:
[----:B0-----:R-:W-:Y:S01]  /*50b0*/  @!P5 IMAD R9, R40, R153, R164 ;  /* 0x000000992809d224 */ /* 0x001fe200078e02a4 */
[----:B------:R-:W-:Y:S04]  /*50c0*/  BSSY B1, `(.L_x_192) ;  /* 0x0000006000017945 */ /* 0x000fe80003800000 */
[----:B------:R0:W-:Y:S01]  /*50d0*/  @!P5 STG.E.U8 desc[UR36][R6.64+0x20], R9 ;  /* 0x000020090600d986 */ /* 0x0001e2000c101124 */
[----:B------:R-:W-:Y:S05]  /*50e0*/  @P1 BRA `(.L_x_193) ;  /* 0x00000000000c1947 */ /* 0x000fea0003800000 */
[----:B--2---:R-:W0:Y:S02]  /*50f0*/  LDG.E.U8 R155, desc[UR36][R4.64+0x21] ;  /* 0x00002124049b7981 */ /* 0x004e24000c1e1100 */
[----:B0-----:R-:W-:-:S05]  /*5100*/  PRMT R9, R155, 0x8880, RZ ;  /* 0x000088809b097816 */ /* 0x001fca00000000ff */
[----:B------:R-:W-:-:S07]  /*5110*/  IMAD R164, R9, R154, RZ ;  /* 0x0000009a09a47224 */ /* 0x000fce00078e02ff */
.L_x_193:
[----:B------:R-:W-:Y:S05]  /*5120*/  BSYNC B1 ;  /* 0x0000000000017941 */ /* 0x000fea0003800000 */
.L_x_192:
        /* <DEDUP_REMOVED lines=11> */
.L_x_195:
[----:B------:R-:W-:Y:S05]  /*51e0*/  BSYNC B1 ;  /* 0x0000000000017941 */ /* 0x000fea0003800000 */
.L_x_194:
[----:B0-----:R-:W-:Y:S01]  /*51f0*/  @!P4 IMAD R9, R42, R153, R164 ;  /* 0x000000992a09c224 */ /* 0x001fe200078e02a4 */
[----:B------:R-:W-:Y:S04]  /*5200*/  BSSY B1, `(.L_x_196) ;  /* 0x0000006000017945 */ /* 0x000fe80003800000 */
[----:B------:R0:W-:Y:S01]  /*5210*/  @!P4 STG.E.U8 desc[UR36][R10.64+0x20], R9 ;  /* 0x000020090a00c986 */ /* 0x0001e2000c101124 */
[----:B------:R-:W-:Y:S05]  /*5220*/  @P3 BRA `(.L_x_197) ;  /* 0x00000000000c3947 */ /* 0x000fea0003800000 */
[----:B--2---:R-:W0:Y:S02]  /*5230*/  LDG.E.U8 R155, desc[UR36][R12.64+0x21] ;  /* 0x000021240c9b7981 */ /* 0x004e24000c1e1100 */
[----:B0-----:R-:W-:-:S05]  /*5240*/  PRMT R9, R155, 0x8880, RZ ;  /* 0x000088809b097816 */ /* 0x001fca00000000ff */
[----:B------:R-:W-:-:S07]  /*5250*/  IMAD R164, R9, R154, RZ ;  /* 0x0000009a09a47224 */ /* 0x000fce00078e02ff */
.L_x_197:
[----:B------:R-:W-:Y:S05]  /*5260*/  BSYNC B1 ;  /* 0x0000000000017941 */ /* 0x000fea0003800000 */
.L_x_196:
[----:B------:R-:W-:Y:S01]  /*5270*/  @!P3 IMAD R43, R43, R153, R164 ;  /* 0x000000992b2bb224 */ /* 0x000fe200078e02a4 */
[----:B------:R-:W-:Y:S04]  /*5280*/  BSSY B1, `(.L_x_198) ;  /* 0x0000006000017945 */ /* 0x000fe80003800000 */
[----:B------:R0:W-:Y:S01]  /*5290*/  @!P3 STG.E.U8 desc[UR36][R10.64+0x21], R43 ;  /* 0x0000212b0a00b986 */ /* 0x0001e2000c101124 */
[----:B------:R-:W-:Y:S05]  /*52a0*/  @P5 BRA `(.L_x_199) ;  /* 0x00000000000c5947 */ /* 0x000fea0003800000 */
[----:B--2---:R-:W0:Y:S02]  /*52b0*/  LDG.E.U8 R155, desc[UR36][R4.64+0x28] ;  /* 0x00002824049b7981 */ /* 0x004e24000c1e1100 */
[----:B0-----:R-:W-:-:S05]  /*52c0*/  PRMT R9, R155, 0x8880, RZ ;  /* 0x000088809b097816 */ /* 0x001fca00000000ff */
[----:B------:R-:W-:-:S07]  /*52d0*/  IMAD R164, R9, R154, RZ ;  /* 0x0000009a09a47224 */ /* 0x000fce00078e02ff */
.L_x_199:
[----:B------:R-:W-:Y:S05]  /*52e0*/  BSYNC B1 ;  /* 0x0000000000017941 */ /* 0x000fea0003800000 */
.L_x_198:
[----:B0-----:R-:W-:Y:S01]  /*52f0*/  @!P5 IMAD R9, R44, R153, R164 ;  /* 0x000000992c09d224 */ /* 0x001fe200078e02a4 */
[----:B------:R-:W-:Y:S04]  /*5300*/  BSSY B1, `(.L_x_200) ;  /* 0x0000006000017945 */ /* 0x000fe80003800000 */
[----:B------:R0:W-:Y:S01]  /*5310*/  @!P5 STG.E.U8 desc[UR36][R6.64+0x28], R9 ;  /* 0x000028090600d986 */ /* 0x0001e2000c101124 */
[----:B------:R-:W-:Y:S05]  /*5320*/  @P1 BRA `(.L_x_201) ;  /* 0x00000000000c1947 */ /* 0x000fea0003800000 */
[----:B--2---:R-:W0:Y:S02]  /*5330*/  LDG.E.U8 R155, desc[UR36][R4.64+0x29] ;  /* 0x00002924049b7981 */ /* 0x004e24000c1e1100 */
[----:B0-----:R-:W-:-:S05]  /*5340*/  PRMT R9, R155, 0x8880, RZ ;  /* 0x000088809b097816 */ /* 0x001fca00000000ff */
[----:B------:R-:W-:-:S07]  /*5350*/  IMAD R164, R9, R154, RZ ;  /* 0x0000009a09a47224 */ /* 0x000fce00078e02ff */
.L_x_201:
[----:B------:R-:W-:Y:S05]  /*5360*/  BSYNC B1 ;  /* 0x0000000000017941 */ /* 0x000fea0003800000 */
.L_x_200:
        /* <DEDUP_REMOVED lines=11> */
.L_x_203:
[----:B------:R-:W-:Y:S05]  /*5420*/  BSYNC B1 ;  /* 0x0000000000017941 */ /* 0x000fea0003800000 */
.L_x_202:
[----:B0-----:R-:W-:Y:S01]  /*5430*/  @!P4 IMAD R9, R46, R153, R164 ;  /* 0x000000992e09c224 */ /* 0x001fe200078e02a4 */
[----:B------:R-:W-:Y:S04]  /*5440*/  BSSY B1, `(.L_x_204) ;  /* 0x0000006000017945 */ /* 0x000fe80003800000 */
[----:B------:R0:W-:Y:S01]  /*5450*/  @!P4 STG.E.U8 desc[UR36][R10.64+0x28], R9 ;  /* 0x000028090a00c986 */ /* 0x0001e2000c101124 */
[----:B------:R-:W-:Y:S05]  /*5460*/  @P3 BRA `(.L_x_205) ;  /* 0x00000000000c3947 */ /* 0x000fea0003800000 */
[----:B--2---:R-:W0:Y:S02]  /*5470*/  LDG.E.U8 R155, desc[UR36][R12.64+0x29] ;  /* 0x000029240c9b7981 */ /* 0x004e24000c1e1100 */
[----:B0-----:R-:W-:-:S05]  /*5480*/  PRMT R9, R155, 0x8880, RZ ;  /* 0x000088809b097816 */ /* 0x001fca00000000ff */
[----:B------:R-:W-:-:S07]  /*5490*/  IMAD R164, R9, R154, RZ ;  /* 0x0000009a09a47224 */ /* 0x000fce00078e02ff */
.L_x_205:
[----:B------:R-:W-:Y:S05]  /*54a0*/  BSYNC B1 ;  /* 0x0000000000017941 */ /* 0x000fea0003800000 */
.L_x_204:
[----:B------:R-:W-:Y:S01]  /*54b0*/  @!P3 IMAD R47, R47, R153, R164 ;  /* 0x000000992f2fb224 */ /* 0x000fe200078e02a4 */
[----:B------:R-:W-:Y:S04]  /*54c0*/  BSSY B1, `(.L_x_206) ;  /* 0x0000006000017945 */ /* 0x000fe80003800000 */
[----:B------:R0:W-:Y:S01]  /*54d0*/  @!P3 STG.E.U8 desc[UR36][R10.64+0x29], R47 ;  /* 0x0000292f0a00b986 */ /* 0x0001e2000c101124 */
[----:B------:R-:W-:Y:S05]  /*54e0*/  @P5 BRA `(.L_x_207) ;  /* 0x00000000000c5947 */ /* 0x000fea0003800000 */
[----:B--2---:R-:W0:Y:S02]  /*54f0*/  LDG.E.U8 R155, desc[UR36][R4.64+0x30] ;  /* 0x00003024049b7981 */ /* 0x004e24000c1e1100 */
[----:B0-----:R-:W-:-:S05]  /*5500*/  PRMT R9, R155, 0x8880, RZ ;  /* 0x000088809b097816 */ /* 0x001fca00000000ff */
[----:B------:R-:W-:-:S07]  /*5510*/  IMAD R164, R9, R154, RZ ;  /* 0x0000009a09a47224 */ /* 0x000fce00078e02ff */
.L_x_207:
[----:B------:R-:W-:Y:S05]  /*5520*/  BSYNC B1 ;  /* 0x0000000000017941 */ /* 0x000fea0003800000 */
.L_x_206:
[----:B0-----:R-:W-:Y:S01]  /*5530*/  @!P5 IMAD R9, R48, R153, R164 ;  /* 0x000000993009d224 */ /* 0x001fe200078e02a4 */
[----:B------:R-:W-:Y:S04]  /*5540*/  BSSY B1, `(.L_x_208) ;  /* 0x0000006000017945 */ /* 0x000fe80003800000 */
[----:B------:R0:W-:Y:S01]  /*5550*/  @!P5 STG.E.U8 desc[UR36][R6.64+0x30], R9 ;  /* 0x000030090600d986 */ /* 0x0001e2000c101124 */
[----:B------:R-:W-:Y:S05]  /*5560*/  @P1 BRA `(.L_x_209) ;  /* 0x00000000000c1947 */ /* 0x000fea0003800000 */
[----:B--2---:R-:W0:Y:S02]  /*5570*/  LDG.E.U8 R155, desc[UR36][R4.64+0x31] ;  /* 0x00003124049b7981 */ /* 0x004e24000c1e1100 */
[----:B0-----:R-:W-:-:S05]  /*5580*/  PRMT R9, R155, 0x8880, RZ ;  /* 0x000088809b097816 */ /* 0x001fca00000000ff */
[----:B------:R-:W-:-:S07]  /*5590*/  IMAD R164, R9, R154, RZ ;  /* 0x0000009a09a47224 */ /* 0x000fce00078e02ff */
.L_x_209:
[----:B------:R-:W-:Y:S05]  /*55a0*/  BSYNC B1 ;  /* 0x0000000000017941 */ /* 0x000fea0003800000 */
.L_x_208:
        /* <DEDUP_REMOVED lines=11> */
.L_x_211:
[----:B------:R-:W-:Y:S05]  /*5660*/  BSYNC B1 ;  /* 0x0000000000017941 */ /* 0x000fea0003800000 */
.L_x_210:
[----:B0-----:R-:W-:Y:S01]  /*5670*/  @!P4 IMAD R9, R50, R153, R164 ;  /* 0x000000993209c224 */ /* 0x001fe200078e02a4 */
[----:B------:R-:W-:Y:S04]  /*5680*/  BSSY B1, `(.L_x_212) ;  /* 0x0000006000017945 */ /* 0x000fe80003800000 */
[----:B------:R0:W-:Y:S01]  /*5690*/  @!P4 STG.E.U8 desc[UR36][R10.64+0x30], R9 ;  /* 0x000030090a00c986 */ /* 0x0001e2000c101124 */
[----:B------:R-:W-:Y:S05]  /*56a0*/  @P3 BRA `(.L_x_213) ;  /* 0x00000000000c3947 */ /* 0x000fea0003800000 */
[----:B--2---:R-:W0:Y:S02]  /*56b0*/  LDG.E.U8 R155, desc[UR36][R12.64+0x31] ;  /* 0x000031240c9b7981 */ /* 0x004e24000c1e1100 */
[----:B0-----:R-:W-:-:S05]  /*56c0*/  PRMT R9, R155, 0x8880, RZ ;  /* 0x000088809b097816 */ /* 0x001fca00000000ff */
[----:B------:R-:W-:-:S07]  /*56d0*/  IMAD R164, R9, R154, RZ ;  /* 0x0000009a09a47224 */ /* 0x000fce00078e02ff */
.L_x_213:
[----:B------:R-:W-:Y:S05]  /*56e0*/  BSYNC B1 ;  /* 0x0000000000017941 */ /* 0x000fea0003800000 */
.L_x_212:
[----:B------:R-:W-:Y:S01]  /*56f0*/  @!P3 IMAD R51, R51, R153, R164 ;  /* 0x000000993333b224 */ /* 0x000fe200078e02a4 */
[----:B------:R-:W-:Y:S04]  /*5700*/  BSSY B1, `(.L_x_214) ;  /* 0x0000006000017945 */ /* 0x000fe80003800000 */
[----:B------:R0:W-:Y:S01]  /*5710*/  @!P3 STG.E.U8 desc[UR36][R10.64+0x31], R51 ;  /* 0x000031330a00b986 */ /* 0x0001e2000c101124 */
[----:B------:R-:W-:Y:S05]  /*5720*/  @P5 BRA `(.L_x_215) ;  /* 0x00000000000c5947 */ /* 0x000fea0003800000 */
[----:B--2---:R-:W0:Y:S02]  /*5730*/  LDG.E.U8 R155, desc[UR36][R4.64+0x38] ;  /* 0x00003824049b7981 */ /* 0x004e24000c1e1100 */
[----:B0-----:R-:W-:-:S05]  /*5740*/  PRMT R9, R155, 0x8880, RZ ;  /* 0x000088809b097816 */ /* 0x001fca00000000ff */
[----:B------:R-:W-:-:S07]  /*5750*/  IMAD R164, R9, R154, RZ ;  /* 0x0000009a09a47224 */ /* 0x000fce00078e02ff */
.L_x_215:
[----:B------:R-:W-:Y:S05]  /*5760*/  BSYNC B1 ;  /* 0x0000000000017941 */ /* 0x000fea0003800000 */
.L_x_214:
[----:B0-----:R-:W-:Y:S01]  /*5770*/  @!P5 IMAD R9, R52, R153, R164 ;  /* 0x000000993409d224 */ /* 0x001fe200078e02a4 */
[----:B------:R-:W-:Y:S04]  /*5780*/  BSSY B1, `(.L_x_216) ;  /* 0x0000006000017945 */ /* 0x000fe80003800000 */
[----:B------:R0:W-:Y:S01]  /*5790*/  @!P5 STG.E.U8 desc[UR36][R6.64+0x38], R9 ;  /* 0x000038090600d986 */ /* 0x0001e2000c101124 */
[----:B------:R-:W-:Y:S05]  /*57a0*/  @P1 BRA `(.L_x_217) ;  /* 0x00000000000c1947 */ /* 0x000fea0003800000 */
[----:B--2---:R-:W0:Y:S02]  /*57b0*/  LDG.E.U8 R155, desc[UR36][R4.64+0x39] ;  /* 0x00003924049b7981 */ /* 0x004e24000c1e1100 */
[----:B0-----:R-:W-:-:S05]  /*57c0*/  PRMT R9, R155, 0x8880, RZ ;  /* 0x000088809b097816 */ /* 0x001fca00000000ff */
[----:B------:R-:W-:-:S07]  /*57d0*/  IMAD R164, R9, R154, RZ ;  /* 0x0000009a09a47224 */ /* 0x000fce00078e02ff */
.L_x_217:
[----:B------:R-:W-:Y:S05]  /*57e0*/  BSYNC B1 ;  /* 0x0000000000017941 */ /* 0x000fea0003800000 */
.L_x_216:
        /* <DEDUP_REMOVED lines=11> */
.L_x_219:
[----:B------:R-:W-:Y:S05]  /*58a0*/  BSYNC B1 ;  /* 0x0000000000017941 */ /* 0x000fea0003800000 */
.L_x_218:
[----:B0-----:R-:W-:Y:S01]  /*58b0*/  @!P4 IMAD R9, R54, R153, R164 ;  /* 0x000000993609c224 */ /* 0x001fe200078e02a4 */
[----:B------:R-:W-:Y:S04]  /*58c0*/  BSSY B1, `(.L_x_220) ;  /* 0x0000006000017945 */ /* 0x000fe80003800000 */
[----:B------:R0:W-:Y:S01]  /*58d0*/  @!P4 STG.E.U8 desc[UR36][R10.64+0x38], R9 ;  /* 0x000038090a00c986 */ /* 0x0001e2000c101124 */
[----:B------:R-:W-:Y:S05]  /*58e0*/  @P3 BRA `(.L_x_221) ;  /* 0x00000000000c3947 */ /* 0x000fea0003800000 */
[----:B--2---:R-:W0:Y:S02]  /*58f0*/  LDG.E.U8 R155, desc[UR36][R12.64+0x39] ;  /* 0x000039240c9b7981 */ /* 0x004e24000c1e1100 */
[----:B0-----:R-:W-:-:S05]  /*5900*/  PRMT R9, R155, 0x8880, RZ ;  /* 0x000088809b097816 */ /* 0x001fca00000000ff */
[----:B------:R-:W-:-:S07]  /*5910*/  IMAD R164, R9, R154, RZ ;  /* 0x0000009a09a47224 */ /* 0x000fce00078e02ff */
.L_x_221:
[----:B------:R-:W-:Y:S05]  /*5920*/  BSYNC B1 ;  /* 0x0000000000017941 */ /* 0x000fea0003800000 */
.L_x_220:
[----:B------:R-:W-:Y:S01]  /*5930*/  @!P3 IMAD R55, R55, R153, R164 ;  /* 0x000000993737b224 */ /* 0x000fe200078e02a4 */
[----:B------:R-:W-:Y:S04]  /*5940*/  BSSY B1, `(.L_x_222) ;  /* 0x0000006000017945 */ /* 0x000fe80003800000 */
[----:B------:R0:W-:Y:S01]  /*5950*/  @!P3 STG.E.U8 desc[UR36][R10.64+0x39], R55 ;  /* 0x000039370a00b986 */ /* 0x0001e2000c101124 */
[----:B------:R-:W-:Y:S05]  /*5960*/  @P5 BRA `(.L_x_223) ;  /* 0x00000000000c5947 */ /* 0x000fea0003800000 */
[----:B--2---:R-:W0:Y:S02]  /*5970*/  LDG.E.U8 R155, desc[UR36][R4.64+0x40] ;  /* 0x00004024049b7981 */ /* 0x004e24000c1e1100 */
[----:B0-----:R-:W-:-:S05]  /*5980*/  PRMT R9, R155, 0x8880, RZ ;  /* 0x000088809b097816 */ /* 0x001fca00000000ff */
[----:B------:R-:W-:-:S07]  /*5990*/  IMAD R164, R9, R154, RZ ;  /* 0x0000009a09a47224 */ /* 0x000fce00078e02ff */
.L_x_223:
[----:B------:R-:W-:Y:S05]  /*59a0*/  BSYNC B1 ;  /* 0x0000000000017941 */ /* 0x000fea0003800000 */
.L_x_222:
[----:B0-----:R-:W-:Y:S01]  /*59b0*/  @!P5 IMAD R9, R56, R153, R164 ;  /* 0x000000993809d224 */ /* 0x001fe200078e02a4 */
[----:B------:R-:W-:Y:S04]  /*59c0*/  BSSY B1, `(.L_x_224) ;  /* 0x0000006000017945 */ /* 0x000fe80003800000 */
[----:B------:R0:W-:Y:S01]  /*59d0*/  @!P5 STG.E.U8 desc[UR36][R6.64+0x40], R9 ;  /* 0x000040090600d986 */ /* 0x0001e2000c101124 */
[----:B------:R-:W-:Y:S05]  /*59e0*/  @P1 BRA `(.L_x_225) ;  /* 0x00000000000c1947 */ /* 0x000fea0003800000 */
[----:B--2---:R-:W0:Y:S02]  /*59f0*/  LDG.E.U8 R155, desc[UR36][R4.64+0x41] ;  /* 0x00004124049b7981 */ /* 0x004e24000c1e1100 */
[----:B0-----:R-:W-:-:S05]  /*5a00*/  PRMT R9, R155, 0x8880, RZ ;  /* 0x000088809b097816 */ /* 0x001fca00000000ff */
[----:B------:R-:W-:-:S07]  /*5a10*/  IMAD R164, R9, R154, RZ ;  /* 0x0000009a09a47224 */ /* 0x000fce00078e02ff */
.L_x_225:
[----:B------:R-:W-:Y:S05]  /*5a20*/  BSYNC B1 ;  /* 0x0000000000017941 */ /* 0x000fea0003800000 */
.L_x_224:
        /* <DEDUP_REMOVED lines=11> */
.L_x_227:
[----:B------:R-:W-:Y:S05]  /*5ae0*/  BSYNC B1 ;  /* 0x0000000000017941 */ /* 0x000fea0003800000 */
.L_x_226:
[----:B0-----:R-:W-:Y:S01]  /*5af0*/  @!P4 IMAD R9, R58, R153, R164 ;  /* 0x000000993a09c224 */ /* 0x001fe200078e02a4 */
[----:B------:R-:W-:Y:S04]  /*5b00*/  BSSY B1, `(.L_x_228) ;  /* 0x0000006000017945 */ /* 0x000fe80003800000 */
[----:B------:R0:W-:Y:S01]  /*5b10*/  @!P4 STG.E.U8 desc[UR36][R10.64+0x40], R9 ;  /* 0x000040090a00c986 */ /* 0x0001e2000c101124 */
[----:B------:R-:W-:Y:S05]  /*5b20*/  @P3 BRA `(.L_x_229) ;  /* 0x00000000000c3947 */ /* 0x000fea0003800000 */
[----:B--2---:R-:W0:Y:S02]  /*5b30*/  LDG.E.U8 R155, desc[UR36][R12.64+0x41] ;  /* 0x000041240c9b7981 */ /* 0x004e24000c1e1100 */
[----:B0-----:R-:W-:-:S05]  /*5b40*/  PRMT R9, R155, 0x8880, RZ ;  /* 0x000088809b097816 */ /* 0x001fca00000000ff */
[----:B------:R-:W-:-:S07]  /*5b50*/  IMAD R164, R9, R154, RZ ;  /* 0x0000009a09a47224 */ /* 0x000fce00078e02ff */
.L_x_229:
[----:B------:R-:W-:Y:S05]  /*5b60*/  BSYNC B1 ;  /* 0x0000000000017941 */ /* 0x000fea0003800000 */
.L_x_228:
[----:B------:R-:W-:Y:S01]  /*5b70*/  @!P3 IMAD R59, R59, R153, R164 ;  /* 0x000000993b3bb224 */ /* 0x000fe200078e02a4 */
[----:B------:R-:W-:Y:S04]  /*5b80*/  BSSY B1, `(.L_x_230) ;  /* 0x0000006000017945 */ /* 0x000fe80003800000 */
[----:B------:R0:W-:Y:S01]  /*5b90*/  @!P3 STG.E.U8 desc[UR36][R10.64+0x41], R59 ;  /* 0x0000413b0a00b986 */ /* 0x0001e2000c101124 */
[----:B------:R-:W-:Y:S05]  /*5ba0*/  @P5 BRA `(.L_x_231) ;  /* 0x00000000000c5947 */ /* 0x000fea0003800000 */
[----:B--2---:R-:W0:Y:S02]  /*5bb0*/  LDG.E.U8 R155, desc[UR36][R4.64+0x48] ;  /* 0x00004824049b7981 */ /* 0x004e24000c1e1100 */
[----:B0-----:R-:W-:-:S05]  /*5bc0*/  PRMT R9, R155, 0x8880, RZ ;  /* 0x000088809b097816 */ /* 0x001fca00000000ff */
[----:B------:R-:W-:-:S07]  /*5bd0*/  IMAD R164, R9, R154, RZ ;  /* 0x0000009a09a47224 */ /* 0x000fce00078e02ff */
.L_x_231:
[----:B------:R-:W-:Y:S05]  /*5be0*/  BSYNC B1 ;  /* 0x0000000000017941 */ /* 0x000fea0003800000 */
.L_x_230:
[----:B0-----:R-:W-:Y:S01]  /*5bf0*/  @!P5 IMAD R9, R60, R153, R164 ;  /* 0x000000993c09d224 */ /* 0x001fe200078e02a4 */
[----:B------:R-:W-:Y:S04]  /*5c00*/  BSSY B1, `(.L_x_232) ;  /* 0x0000006000017945 */ /* 0x000fe80003800000 */
[----:B------:R0:W-:Y:S01]  /*5c10*/  @!P5 STG.E.U8 desc[UR36][R6.64+0x48], R9 ;  /* 0x000048090600d986 */ /* 0x0001e2000c101124 */
[----:B------:R-:W-:Y:S05]  /*5c20*/  @P1 BRA `(.L_x_233) ;  /* 0x00000000000c1947 */ /* 0x000fea0003800000 */
[----:B--2---:R-:W0:Y:S02]  /*5c30*/  LDG.E.U8 R155, desc[UR36][R4.64+0x49] ;  /* 0x00004924049b7981 */ /* 0x004e24000c1e1100 */
[----:B0-----:R-:W-:-:S05]  /*5c40*/  PRMT R9, R155, 0x8880, RZ ;  /* 0x000088809b097816 */ /* 0x001fca00000000ff */
[----:B------:R-:W-:-:S07]  /*5c50*/  IMAD R164, R9, R154, RZ ;  /* 0x0000009a09a47224 */ /* 0x000fce00078e02ff */
.L_x_233:
[----:B------:R-:W-:Y:S05]  /*5c60*/  BSYNC B1 ;  /* 0x0000000000017941 */ /* 0x000fea0003800000 */
.L_x_232:
        /* <DEDUP_REMOVED lines=11> */
.L_x_235:
[----:B------:R-:W-:Y:S05]  /*5d20*/  BSYNC B1 ;  /* 0x0000000000017941 */ /* 0x000fea0003800000 */
.L_x_234:
[----:B0-----:R-:W-:Y:S01]  /*5d30*/  @!P4 IMAD R9, R62, R153, R164 ;  /* 0x000000993e09c224 */ /* 0x001fe200078e02a4 */
[----:B------:R-:W-:Y:S04]  /*5d40*/  BSSY B1, `(.L_x_236) ;  /* 0x0000006000017945 */ /* 0x000fe80003800000 */
[----:B------:R0:W-:Y:S01]  /*5d50*/  @!P4 STG.E.U8 desc[UR36][R10.64+0x48], R9 ;  /* 0x000048090a00c986 */ /* 0x0001e2000c101124 */
[----:B------:R-:W-:Y:S05]  /*5d60*/  @P3 BRA `(.L_x_237) ;  /* 0x00000000000c3947 */ /* 0x000fea0003800000 */
[----:B--2---:R-:W0:Y:S02]  /*5d70*/  LDG.E.U8 R155, desc[UR36][R12.64+0x49] ;  /* 0x000049240c9b7981 */ /* 0x004e24000c1e1100 */
[----:B0-----:R-:W-:-:S05]  /*5d80*/  PRMT R9, R155, 0x8880, RZ ;  /* 0x000088809b097816 */ /* 0x001fca00000000ff */
[----:B------:R-:W-:-:S07]  /*5d90*/  IMAD R164, R9, R154, RZ ;  /* 0x0000009a09a47224 */ /* 0x000fce00078e02ff */
.L_x_237:
[----:B------:R-:W-:Y:S05]  /*5da0*/  BSYNC B1 ;  /* 0x0000000000017941 */ /* 0x000fea0003800000 */
.L_x_236:
[----:B------:R-:W-:Y:S01]  /*5db0*/  @!P3 IMAD R63, R63, R153, R164 ;  /* 0x000000993f3fb224 */ /* 0x000fe200078e02a4 */
[----:B------:R-:W-:Y:S04]  /*5dc0*/  BSSY B1, `(.L_x_238) ;  /* 0x0000006000017945 */ /* 0x000fe80003800000 */
[----:B------:R0:W-:Y:S01]  /*5dd0*/  @!P3 STG.E.U8 desc[UR36][R10.64+0x49], R63 ;  /* 0x0000493f0a00b986 */ /* 0x0001e2000c101124 */
[----:B------:R-:W-:Y:S05]  /*5de0*/  @P5 BRA `(.L_x_239) ;  /* 0x00000000000c5947 */ /* 0x000fea0003800000 */
[----:B--2---:R-:W0:Y:S02]  /*5df0*/  LDG.E.U8 R155, desc[UR36][R4.64+0x50] ;  /* 0x00005024049b7981 */ /* 0x004e24000c1e1100 */
[----:B0-----:R-:W-:-:S05]  /*5e00*/  PRMT R9, R155, 0x8880, RZ ;  /* 0x000088809b097816 */ /* 0x001fca00000000ff */
[----:B------:R-:W-:-:S07]  /*5e10*/  IMAD R164, R9, R154, RZ ;  /* 0x0000009a09a47224 */ /* 0x000fce00078e02ff */
.L_x_239:
[----:B------:R-:W-:Y:S05]  /*5e20*/  BSYNC B1 ;  /* 0x0000000000017941 */ /* 0x000fea0003800000 */
.L_x_238:
[----:B0-----:R-:W-:Y:S01]  /*5e30*/  @!P5 IMAD R9, R64, R153, R164 ;  /* 0x000000994009d224 */ /* 0x001fe200078e02a4 */
[----:B------:R-:W-:Y:S04]  /*5e40*/  BSSY B1, `(.L_x_240) ;  /* 0x0000006000017945 */ /* 0x000fe80003800000 */
[----:B------:R0:W-:Y:S01]  /*5e50*/  @!P5 STG.E.U8 desc[UR36][R6.64+0x50], R9 ;  /* 0x000050090600d986 */ /* 0x0001e2000c101124 */
[----:B------:R-:W-:Y:S05]  /*5e60*/  @P1 BRA `(.L_x_241) ;  /* 0x00000000000c1947 */ /* 0x000fea0003800000 */
[----:B--2---:R-:W0:Y:S02]  /*5e70*/  LDG.E.U8 R155, desc[UR36][R4.64+0x51] ;  /* 0x00005124049b7981 */ /* 0x004e24000c1e1100 */
[----:B0-----:R-:W-:-:S05]  /*5e80*/  PRMT R9, R155, 0x8880, RZ ;  /* 0x000088809b097816 */ /* 0x001fca00000000ff */
[----:B------:R-:W-:-:S07]  /*5e90*/  IMAD R164, R9, R154, RZ ;  /* 0x0000009a09a47224 */ /* 0x000fce00078e02ff */
.L_x_241:
[----:B------:R-:W-:Y:S05]  /*5ea0*/  BSYNC B1 ;  /* 0x0000000000017941 */ /* 0x000fea0003800000 */
.L_x_240:
        /* <DEDUP_REMOVED lines=11> */
.L_x_243:
[----:B------:R-:W-:Y:S05]  /*5f60*/  BSYNC B1 ;  /* 0x0000000000017941 */ /* 0x000fea0003800000 */
.L_x_242:
[----:B0-----:R-:W-:Y:S01]  /*5f70*/  @!P4 IMAD R9, R66, R153, R164 ;  /* 0x000000994209c224 */ /* 0x001fe200078e02a4 */
[----:B------:R-:W-:Y:S04]  /*5f80*/  BSSY B1, `(.L_x_244) ;  /* 0x0000006000017945 */ /* 0x000fe80003800000 */
[----:B------:R0:W-:Y:S01]  /*5f90*/  @!P4 STG.E.U8 desc[UR36][R10.64+0x50], R9 ;  /* 0x000050090a00c986 */ /* 0x0001e2000c101124 */
[----:B------:R-:W-:Y:S05]  /*5fa0*/  @P3 BRA `(.L_x_245) ;  /* 0x00000000000c3947 */ /* 0x000fea0003800000 */
[----:B--2---:R-:W0:Y:S02]  /*5fb0*/  LDG.E.U8 R155, desc[UR36][R12.64+0x51] ;  /* 0x000051240c9b7981 */ /* 0x004e24000c1e1100 */
[----:B0-----:R-:W-:-:S05]  /*5fc0*/  PRMT R9, R155, 0x8880, RZ ;  /* 0x000088809b097816 */ /* 0x001fca00000000ff */
[----:B------:R-:W-:-:S07]  /*5fd0*/  IMAD R164, R9, R154, RZ ;  /* 0x0000009a09a47224 */ /* 0x000fce00078e02ff */
.L_x_245:
[----:B------:R-:W-:Y:S05]  /*5fe0*/  BSYNC B1 ;  /* 0x0000000000017941 */ /* 0x000fea0003800000 */
.L_x_244:
[----:B------:R-:W-:Y:S01]  /*5ff0*/  @!P3 IMAD R67, R67, R153, R164 ;  /* 0x000000994343b224 */ /* 0x000fe200078e02a4 */
[----:B------:R-:W-:Y:S04]  /*6000*/  BSSY B1, `(.L_x_246) ;  /* 0x0000006000017945 */ /* 0x000fe80003800000 */
[----:B------:R0:W-:Y:S01]  /*6010*/  @!P3 STG.E.U8 desc[UR36][R10.64+0x51], R67 ;  /* 0x000051430a00b986 */ /* 0x0001e2000c101124 */
[----:B------:R-:W-:Y:S05]  /*6020*/  @P5 BRA `(.L_x_247) ;  /* 0x00000000000c5947 */ /* 0x000fea0003800000 */
[----:B--2---:R-:W0:Y:S02]  /*6030*/  LDG.E.U8 R155, desc[UR36][R4.64+0x58] ;  /* 0x00005824049b7981 */ /* 0x004e24000c1e1100 */
[----:B0-----:R-:W-:-:S05]  /*6040*/  PRMT R9, R155, 0x8880, RZ ;  /* 0x000088809b097816 */ /* 0x001fca00000000ff */
[----:B------:R-:W-:-:S07]  /*6050*/  IMAD R164, R9, R154, RZ ;  /* 0x0000009a09a47224 */ /* 0x000fce00078e02ff */
.L_x_247:
[----:B------:R-:W-:Y:S05]  /*6060*/  BSYNC B1 ;  /* 0x0000000000017941 */ /* 0x000fea0003800000 */
.L_x_246:
[----:B0-----:R-:W-:Y:S01]  /*6070*/  @!P5 IMAD R9, R68, R153, R164 ;  /* 0x000000994409d224 */ /* 0x001fe200078e02a4 */
[----:B------:R-:W-:Y:S04]  /*6080*/  BSSY B1, `(.L_x_248) ;  /* 0x0000006000017945 */ /* 0x000fe80003800000 */
[----:B------:R0:W-:Y:S01]  /*6090*/  @!P5 STG.E.U8 desc[UR36][R6.64+0x58], R9 ;  /* 0x000058090600d986 */ /* 0x0001e2000c101124 */
[----:B------:R-:W-:Y:S05]  /*60a0*/  @P1 BRA `(.L_x_249) ;  /* 0x00000000000c1947 */ /* 0x000fea0003800000 */
[----:B--2---:R-:W0:Y:S02]  /*60b0*/  LDG.E.U8 R155, desc[UR36][R4.64+0x59] ;  /* 0x00005924049b7981 */ /* 0x004e24000c1e1100 */
[----:B0-----:R-:W-:-:S05]  /*60c0*/  PRMT R9, R155, 0x8880, RZ ;  /* 0x000088809b097816 */ /* 0x001fca00000000ff */
[----:B------:R-:W-:-:S07]  /*60d0*/  IMAD R164, R9, R154, RZ ;  /* 0x0000009a09a47224 */ /* 0x000fce00078e02ff */
.L_x_249:
[----:B------:R-:W-:Y:S05]  /*60e0*/  BSYNC B1 ;  /* 0x0000000000017941 */ /* 0x000fea0003800000 */
.L_x_248:
        /* <DEDUP_REMOVED lines=11> */
.L_x_251:
[----:B------:R-:W-:Y:S05]  /*61a0*/  BSYNC B1 ;  /* 0x0000000000017941 */ /* 0x000fea0003800000 */
.L_x_250:
[----:B0-----:R-:W-:Y:S01]  /*61b0*/  @!P4 IMAD R9, R70, R153, R164 ;  /* 0x000000994609c224 */ /* 0x001fe200078e02a4 */
[----:B------:R-:W-:Y:S04]  /*61c0*/  BSSY B1, `(.L_x_252) ;  /* 0x0000006000017945 */ /* 0x000fe80003800000 */
[----:B------:R0:W-:Y:S01]  /*61d0*/  @!P4 STG.E.U8 desc[UR36][R10.64+0x58], R9 ;  /* 0x000058090a00c986 */ /* 0x0001e2000c101124 */
[----:B------:R-:W-:Y:S05]  /*61e0*/  @P3 BRA `(.L_x_253) ;  /* 0x00000000000c3947 */ /* 0x000fea0003800000 */
[----:B--2---:R-:W0:Y:S02]  /*61f0*/  LDG.E.U8 R155, desc[UR36][R12.64+0x59] ;  /* 0x000059240c9b7981 */ /* 0x004e24000c1e1100 */
[----:B0-----:R-:W-:-:S05]  /*6200*/  PRMT R9, R155, 0x8880, RZ ;  /* 0x000088809b097816 */ /* 0x001fca00000000ff */
[----:B------:R-:W-:-:S07]  /*6210*/  IMAD R164, R9, R154, RZ ;  /* 0x0000009a09a47224 */ /* 0x000fce00078e02ff */
.L_x_253:
[----:B------:R-:W-:Y:S05]  /*6220*/  BSYNC B1 ;  /* 0x0000000000017941 */ /* 0x000fea0003800000 */
.L_x_252:
[----:B------:R-:W-:Y:S01]  /*6230*/  @!P3 IMAD R71, R71, R153, R164 ;  /* 0x000000994747b224 */ /* 0x000fe200078e02a4 */
[----:B------:R-:W-:Y:S04]  /*6240*/  BSSY B1, `(.L_x_254) ;  /* 0x0000006000017945 */ /* 0x000fe80003800000 */
[----:B------:R0:W-:Y:S01]  /*6250*/  @!P3 STG.E.U8 desc[UR36][R10.64+0x59], R71 ;  /* 0x000059470a00b986 */ /* 0x0001e2000c101124 */
[----:B------:R-:W-:Y:S05]  /*6260*/  @P5 BRA `(.L_x_255) ;  /* 0x00000000000c5947 */ /* 0x000fea0003800000 */
[----:B--2---:R-:W0:Y:S02]  /*6270*/  LDG.E.U8 R155, desc[UR36][R4.64+0x60] ;  /* 0x00006024049b7981 */ /* 0x004e24000c1e1100 */
[----:B0-----:R-:W-:-:S05]  /*6280*/  PRMT R9, R155, 0x8880, RZ ;  /* 0x000088809b097816 */ /* 0x001fca00000000ff */
[----:B------:R-:W-:-:S07]  /*6290*/  IMAD R164, R9, R154, RZ ;  /* 0x0000009a09a47224 */ /* 0x000fce00078e02ff */
.L_x_255:
[----:B------:R-:W-:Y:S05]  /*62a0*/  BSYNC B1 ;  /* 0x0000000000017941 */ /* 0x000fea0003800000 */
.L_x_254:
[----:B0-----:R-:W-:Y:S01]  /*62b0*/  @!P5 IMAD R9, R72, R153, R164 ;  /* 0x000000994809d224 */ /* 0x001fe200078e02a4 */
[----:B------:R-:W-:Y:S04]  /*62c0*/  BSSY B1, `(.L_x_256) ;  /* 0x0000006000017945 */ /* 0x000fe80003800000 */
[----:B------:R0:W-:Y:S01]  /*62d0*/  @!P5 STG.E.U8 desc[UR36][R6.64+0x60], R9 ;  /* 0x000060090600d986 */ /* 0x0001e2000c101124 */
[----:B------:R-:W-:Y:S05]  /*62e0*/  @P1 BRA `(.L_x_257) ;  /* 0x00000000000c1947 */ /* 0x000fea0003800000 */
[----:B--2---:R-:W0:Y:S02]  /*62f0*/  LDG.E.U8 R155, desc[UR36][R4.64+0x61] ;  /* 0x00006124049b7981 */ /* 0x004e24000c1e1100 */
[----:B0-----:R-:W-:-:S05]  /*6300*/  PRMT R9, R155, 0x8880, RZ ;  /* 0x000088809b097816 */ /* 0x001fca00000000ff */
[----:B------:R-:W-:-:S07]  /*6310*/  IMAD R164, R9, R154, RZ ;  /* 0x0000009a09a47224 */ /* 0x000fce00078e02ff */
.L_x_257:
[----:B------:R-:W-:Y:S05]  /*6320*/  BSYNC B1 ;  /* 0x0000000000017941 */ /* 0x000fea0003800000 */
.L_x_256:
        /* <DEDUP_REMOVED lines=11> */
.L_x_259:
[----:B------:R-:W-:Y:S05]  /*63e0*/  BSYNC B1 ;  /* 0x0000000000017941 */ /* 0x000fea0003800000 */
.L_x_258:
[----:B0-----:R-:W-:Y:S01]  /*63f0*/  @!P4 IMAD R9, R74, R153, R164 ;  /* 0x000000994a09c224 */ /* 0x001fe200078e02a4 */
[----:B------:R-:W-:Y:S04]  /*6400*/  BSSY B1, `(.L_x_260) ;  /* 0x0000006000017945 */ /* 0x000fe80003800000 */
[----:B------:R0:W-:Y:S01]  /*6410*/  @!P4 STG.E.U8 desc[UR36][R10.64+0x60], R9 ;  /* 0x000060090a00c986 */ /* 0x0001e2000c101124 */
[----:B------:R-:W-:Y:S05]  /*6420*/  @P3 BRA `(.L_x_261) ;  /* 0x00000000000c3947 */ /* 0x000fea0003800000 */
[----:B--2---:R-:W0:Y:S02]  /*6430*/  LDG.E.U8 R155, desc[UR36][R12.64+0x61] ;  /* 0x000061240c9b7981 */ /* 0x004e24000c1e1100 */
[----:B0-----:R-:W-:-:S05]  /*6440*/  PRMT R9, R155, 0x8880, RZ ;  /* 0x000088809b097816 */ /* 0x001fca00000000ff */
[----:B------:R-:W-:-:S07]  /*6450*/  IMAD R164, R9, R154, RZ ;  /* 0x0000009a09a47224 */ /* 0x000fce00078e02ff */
.L_x_261:
[----:B------:R-:W-:Y:S05]  /*6460*/  BSYNC B1 ;  /* 0x0000000000017941 */ /* 0x000fea0003800000 */
.L_x_260:
[----:B------:R-:W-:Y:S01]  /*6470*/  @!P3 IMAD R75, R75, R153, R164 ;  /* 0x000000994b4bb224 */ /* 0x000fe200078e02a4 */
[----:B------:R-:W-:Y:S04]  /*6480*/  BSSY B1, `(.L_x_262) ;  /* 0x0000006000017945 */ /* 0x000fe80003800000 */
[----:B------:R0:W-:Y:S01]  /*6490*/  @!P3 STG.E.U8 desc[UR36][R10.64+0x61], R75 ;  /* 0x0000614b0a00b986 */ /* 0x0001e2000c101124 */
[----:B------:R-:W-:Y:S05]  /*64a0*/  @P5 BRA `(.L_x_263) ;  /* 0x00000000000c5947 */ /* 0x000fea0003800000 */
[----:B--2---:R-:W0:Y:S02]  /*64b0*/  LDG.E.U8 R155, desc[UR36][R4.64+0x68] ;  /* 0x00006824049b7981 */ /* 0x004e24000c1e1100 */
[----:B0-----:R-:W-:-:S05]  /*64c0*/  PRMT R9, R155, 0x8880, RZ ;  /* 0x000088809b097816 */ /* 0x001fca00000000ff */
[----:B------:R-:W-:-:S07]  /*64d0*/  IMAD R164, R9, R154, RZ ;  /* 0x0000009a09a47224 */ /* 0x000fce00078e02ff */
.L_x_263:
[----:B------:R-:W-:Y:S05]  /*64e0*/  BSYNC B1 ;  /* 0x0000000000017941 */ /* 0x000fea0003800000 */
.L_x_262:
[----:B0-----:R-:W-:Y:S01]  /*64f0*/  @!P5 IMAD R9, R76, R153, R164 ;  /* 0x000000994c09d224 */ /* 0x001fe200078e02a4 */
[----:B------:R-:W-:Y:S04]  /*6500*/  BSSY B1, `(.L_x_264) ;  /* 0x0000006000017945 */ /* 0x000fe80003800000 */
[----:B------:R0:W-:Y:S01]  /*6510*/  @!P5 STG.E.U8 desc[UR36][R6.64+0x68], R9 ;  /* 0x000068090600d986 */ /* 0x0001e2000c101124 */
[----:B------:R-:W-:Y:S05]  /*6520*/  @P1 BRA `(.L_x_265) ;  /* 0x00000000000c1947 */ /* 0x000fea0003800000 */
[----:B--2---:R-:W0:Y:S02]  /*6530*/  LDG.E.U8 R155, desc[UR36][R4.64+0x69] ;  /* 0x00006924049b7981 */ /* 0x004e24000c1e1100 */
[----:B0-----:R-:W-:-:S05]  /*6540*/  PRMT R9, R155, 0x8880, RZ ;  /* 0x000088809b097816 */ /* 0x001fca00000000ff */
[----:B------:R-:W-:-:S07]  /*6550*/  IMAD R164, R9, R154, RZ ;  /* 0x0000009a09a47224 */ /* 0x000fce00078e02ff */
.L_x_265:
[----:B------:R-:W-:Y:S05]  /*6560*/  BSYNC B1 ;  /* 0x0000000000017941 */ /* 0x000fea0003800000 */
.L_x_264:
        /* <DEDUP_REMOVED lines=11> */
.L_x_267:
[----:B------:R-:W-:Y:S05]  /*6620*/  BSYNC B1 ;  /* 0x0000000000017941 */ /* 0x000fea0003800000 */
.L_x_266:
[----:B0-----:R-:W-:Y:S01]  /*6630*/  @!P4 IMAD R9, R78, R153, R164 ;  /* 0x000000994e09c224 */ /* 0x001fe200078e02a4 */
[----:B------:R-:W-:Y:S04]  /*6640*/  BSSY B1, `(.L_x_268) ;  /* 0x0000006000017945 */ /* 0x000fe80003800000 */
[----:B------:R0:W-:Y:S01]  /*6650*/  @!P4 STG.E.U8 desc[UR36][R10.64+0x68], R9 ;  /* 0x000068090a00c986 */ /* 0x0001e2000c101124 */
[----:B------:R-:W-:Y:S05]  /*6660*/  @P3 BRA `(.L_x_269) ;  /* 0x00000000000c3947 */ /* 0x000fea0003800000 */
[----:B--2---:R-:W0:Y:S02]  /*6670*/  LDG.E.U8 R155, desc[UR36][R12.64+0x69] ;  /* 0x000069240c9b7981 */ /* 0x004e24000c1e1100 */
[----:B0-----:R-:W-:-:S05]  /*6680*/  PRMT R9, R155, 0x8880, RZ ;  /* 0x000088809b097816 */ /* 0x001fca00000000ff */
[----:B------:R-:W-:-:S07]  /*6690*/  IMAD R164, R9, R154, RZ ;  /* 0x0000009a09a47224 */ /* 0x000fce00078e02ff */
.L_x_269:
[----:B------:R-:W-:Y:S05]  /*66a0*/  BSYNC B1 ;  /* 0x0000000000017941 */ /* 0x000fea0003800000 */
.L_x_268:
[----:B------:R-:W-:Y:S01]  /*66b0*/  @!P3 IMAD R79, R79, R153, R164 ;  /* 0x000000994f4fb224 */ /* 0x000fe200078e02a4 */
[----:B------:R-:W-:Y:S04]  /*66c0*/  BSSY B1, `(.L_x_270) ;  /* 0x0000006000017945 */ /* 0x000fe80003800000 */
[----:B------:R0:W-:Y:S01]  /*66d0*/  @!P3 STG.E.U8 desc[UR36][R10.64+0x69], R79 ;  /* 0x0000694f0a00b986 */ /* 0x0001e2000c101124 */
[----:B------:R-:W-:Y:S05]  /*66e0*/  @P5 BRA `(.L_x_271) ;  /* 0x00000000000c5947 */ /* 0x000fea0003800000 */
[----:B--2---:R-:W0:Y:S02]  /*66f0*/  LDG.E.U8 R155, desc[UR36][R4.64+0x70] ;  /* 0x00007024049b7981 */ /* 0x004e24000c1e1100 */
[----:B0-----:R-:W-:-:S05]  /*6700*/  PRMT R9, R155, 0x8880, RZ ;  /* 0x000088809b097816 */ /* 0x001fca00000000ff */
[----:B------:R-:W-:-:S07]  /*6710*/  IMAD R164, R9, R154, RZ ;  /* 0x0000009a09a47224 */ /* 0x000fce00078e02ff */
.L_x_271:
[----:B------:R-:W-:Y:S05]  /*6720*/  BSYNC B1 ;  /* 0x0000000000017941 */ /* 0x000fea0003800000 */
.L_x_270:
[----:B0-----:R-:W-:Y:S01]  /*6730*/  @!P5 IMAD R9, R80, R153, R164 ;  /* 0x000000995009d224 */ /* 0x001fe200078e02a4 */
[----:B------:R-:W-:Y:S04]  /*6740*/  BSSY B1, `(.L_x_272) ;  /* 0x0000006000017945 */ /* 0x000fe80003800000 */
[----:B------:R0:W-:Y:S01]  /*6750*/  @!P5 STG.E.U8 desc[UR36][R6.64+0x70], R9 ;  /* 0x000070090600d986 */ /* 0x0001e2000c101124 */
[----:B------:R-:W-:Y:S05]  /*6760*/  @P1 BRA `(.L_x_273) ;  /* 0x00000000000c1947 */ /* 0x000fea0003800000 */
[----:B--2---:R-:W0:Y:S02]  /*6770*/  LDG.E.U8 R155, desc[UR36][R4.64+0x71] ;  /* 0x00007124049b7981 */ /* 0x004e24000c1e1100 */
[----:B0-----:R-:W-:-:S05]  /*6780*/  PRMT R9, R155, 0x8880, RZ ;  /* 0x000088809b097816 */ /* 0x001fca00000000ff */
[----:B------:R-:W-:-:S07]  /*6790*/  IMAD R164, R9, R154, RZ ;  /* 0x0000009a09a47224 */ /* 0x000fce00078e02ff */
.L_x_273:
[----:B------:R-:W-:Y:S05]  /*67a0*/  BSYNC B1 ;  /* 0x0000000000017941 */ /* 0x000fea0003800000 */
.L_x_272:
[----:B------:R-:W-:Y:S01]  /*67b0*/  ISETP.LT.OR P4, PT, R3, 0x71, !P0 ;  /* 0x000000710300780c */ /* 0x000fe20004781670 */
[----:B------:R-:W-:Y:S01]  /*67c0*/  @!P1 IMAD R81, R81, R153, R164 ;  /* 0x0000009951519224 */ /* 0x000fe200078e02a4 */
[----:B------:R-:W-:Y:S01]  /*67d0*/  BSSY B1, `(.L_x_274) ;  /* 0x000000a000017945 */ /* 0x000fe20003800000 */
[C---:B------:R-:W-:Y:S02]  /*67e0*/  ISETP.LT.OR P3, PT, R3.reuse, 0x72, !P0 ;  /* 0x000000720300780c */ /* 0x040fe40004761670 */
        /* <DEDUP_REMOVED lines=8> */
.L_x_275:
[----:B------:R-:W-:Y:S05]  /*6870*/  BSYNC B1 ;  /* 0x0000000000017941 */ /* 0x000fea0003800000 */
.L_x_274:
[----:B0-----:R-:W-:Y:S01]  /*6880*/  @!P4 IMAD R9, R82, R153, R164 ;  /* 0x000000995209c224 */ /* 0x001fe200078e02a4 */
[----:B------:R-:W-:Y:S04]  /*6890*/  BSSY B1, `(.L_x_276) ;  /* 0x0000006000017945 */ /* 0x000fe80003800000 */
[----:B------:R0:W-:Y:S01]  /*68a0*/  @!P4 STG.E.U8 desc[UR36][R10.64+0x70], R9 ;  /* 0x000070090a00c986 */ /* 0x0001e2000c101124 */
[----:B------:R-:W-:Y:S05]  /*68b0*/  @P3 BRA `(.L_x_277) ;  /* 0x00000000000c3947 */ /* 0x000fea0003800000 */
[----:B--2---:R-:W0:Y:S02]  /*68c0*/  LDG.E.U8 R155, desc[UR36][R12.64+0x71] ;  /* 0x000071240c9b7981 */ /* 0x004e24000c1e1100 */
[----:B0-----:R-:W-:-:S05]  /*68d0*/  PRMT R9, R155, 0x8880, RZ ;  /* 0x000088809b097816 */ /* 0x001fca00000000ff */
[----:B------:R-:W-:-:S07]  /*68e0*/  IMAD R164, R9, R154, RZ ;  /* 0x0000009a09a47224 */ /* 0x000fce00078e02ff */
.L_x_277:
[----:B------:R-:W-:Y:S05]  /*68f0*/  BSYNC B1 ;  /* 0x0000000000017941 */ /* 0x000fea0003800000 */
.L_x_276:
[----:B------:R-:W-:Y:S01]  /*6900*/  @!P3 IMAD R83, R83, R153, R164 ;  /* 0x000000995353b224 */ /* 0x000fe200078e02a4 */
[----:B------:R-:W-:Y:S04]  /*6910*/  BSSY B1, `(.L_x_278) ;  /* 0x0000006000017945 */ /* 0x000fe80003800000 */
[----:B------:R0:W-:Y:S01]  /*6920*/  @!P3 STG.E.U8 desc[UR36][R10.64+0x71], R83 ;  /* 0x000071530a00b986 */ /* 0x0001e2000c101124 */
[----:B------:R-:W-:Y:S05]  /*6930*/  @P1 BRA `(.L_x_279) ;  /* 0x00000000000c1947 */ /* 0x000fea0003800000 */
[----:B--2---:R-:W0:Y:S02]  /*6940*/  LDG.E.U8 R155, desc[UR36][R4.64+0x78] ;  /* 0x00007824049b7981 */ /* 0x004e24000c1e1100 */
[----:B0-----:R-:W-:-:S05]  /*6950*/  PRMT R9, R155, 0x8880, RZ ;  /* 0x000088809b097816 */ /* 0x001fca00000000ff */
[----:B------:R-:W-:-:S07]  /*6960*/  IMAD R164, R9, R154, RZ ;  /* 0x0000009a09a47224 */ /* 0x000fce00078e02ff */
.L_x_279:
[----:B------:R-:W-:Y:S05]  /*6970*/  BSYNC B1 ;  /* 0x0000000000017941 */ /* 0x000fea0003800000 */
.L_x_278:
[----:B0-----:R-:W-:Y:S01]  /*6980*/  @!P1 IMAD R9, R84, R153, R164 ;  /* 0x0000009954099224 */ /* 0x001fe200078e02a4 */
[----:B------:R-:W-:Y:S04]  /*6990*/  BSSY B1, `(.L_x_280) ;  /* 0x0000006000017945 */ /* 0x000fe80003800000 */
[----:B------:R0:W-:Y:S01]  /*69a0*/  @!P1 STG.E.U8 desc[UR36][R6.64+0x78], R9 ;  /* 0x0000780906009986 */ /* 0x0001e2000c101124 */
[----:B------:R-:W-:Y:S05]  /*69b0*/  @P2 BRA `(.L_x_281) ;  /* 0x00000000000c2947 */ /* 0x000fea0003800000 */
[----:B--2---:R-:W0:Y:S02]  /*69c0*/  LDG.E.U8 R155, desc[UR36][R4.64+0x79] ;  /* 0x00007924049b7981 */ /* 0x004e24000c1e1100 */
[----:B0-----:R-:W-:-:S05]  /*69d0*/  PRMT R9, R155, 0x8880, RZ ;  /* 0x000088809b097816 */ /* 0x001fca00000000ff */
[----:B------:R-:W-:-:S07]  /*69e0*/  IMAD R164, R9, R154, RZ ;  /* 0x0000009a09a47224 */ /* 0x000fce00078e02ff */
.L_x_281:
[----:B------:R-:W-:Y:S05]  /*69f0*/  BSYNC B1 ;  /* 0x0000000000017941 */ /* 0x000fea0003800000 */
.L_x_280:
[----:B------:R-:W-:Y:S01]  /*6a00*/  @!P2 IMAD R85, R85, R153, R164 ;  /* 0x000000995555a224 */ /* 0x000fe200078e02a4 */
[----:B------:R-:W-:Y:S04]  /*6a10*/  BSSY B1, `(.L_x_282) ;  /* 0x0000006000017945 */ /* 0x000fe80003800000 */
[----:B------:R0:W-:Y:S01]  /*6a20*/  @!P2 STG.E.U8 desc[UR36][R6.64+0x79], R85 ;  /* 0x000079550600a986 */ /* 0x0001e2000c101124 */
[----:B------:R-:W-:Y:S05]  /*6a30*/  @P5 BRA `(.L_x_283) ;  /* 0x00000000000c5947 */ /* 0x000fea0003800000 */
[----:B--2---:R-:W2:Y:S02]  /*6a40*/  LDG.E.U8 R155, desc[UR36][R12.64+0x78] ;  /* 0x000078240c9b7981 */ /* 0x004ea4000c1e1100 */
[----:B--2---:R-:W-:-:S05]  /*6a50*/  PRMT R5, R155, 0x8880, RZ ;  /* 0x000088809b057816 */ /* 0x004fca00000000ff */
[----:B------:R-:W-:-:S07]  /*6a60*/  IMAD R164, R5, R154, RZ ;  /* 0x0000009a05a47224 */ /* 0x000fce00078e02ff */
.L_x_283:
[----:B------:R-:W-:Y:S05]  /*6a70*/  BSYNC B1 ;  /* 0x0000000000017941 */ /* 0x000fea0003800000 */
.L_x_282:
[----:B------:R-:W-:Y:S01]  /*6a80*/  @!P5 IMAD R5, R86, R153, R164 ;  /* 0x000000995605d224 */ /* 0x000fe200078e02a4 */
[----:B------:R-:W-:Y:S01]  /*6a90*/  ISETP.LT.OR P0, PT, R3, 0x7a, !P0 ;  /* 0x0000007a0300780c */ /* 0x000fe20004701670 */
[----:B------:R-:W-:Y:S03]  /*6aa0*/  BSSY B1, `(.L_x_284) ;  /* 0x0000006000017945 */ /* 0x000fe60003800000 */
[----:B------:R0:W-:Y:S09]  /*6ab0*/  @!P5 STG.E.U8 desc[UR36][R10.64+0x78], R5 ;  /* 0x000078050a00d986 */ /* 0x0001f2000c101124 */
[----:B------:R-:W-:Y:S05]  /*6ac0*/  @P0 BRA `(.L_x_285) ;  /* 0x00000000000c0947 */ /* 0x000fea0003800000 */
[----:B--2---:R-:W2:Y:S02]  /*6ad0*/  LDG.E.U8 R155, desc[UR36][R12.64+0x79] ;  /* 0x000079240c9b7981 */ /* 0x004ea4000c1e1100 */
[----:B--2---:R-:W-:-:S05]  /*6ae0*/  PRMT R3, R155, 0x8880, RZ ;  /* 0x000088809b037816 */ /* 0x004fca00000000ff */
[----:B------:R-:W-:-:S07]  /*6af0*/  IMAD R164, R3, R154, RZ ;  /* 0x0000009a03a47224 */ /* 0x000fce00078e02ff */
.L_x_285:
[----:B------:R-:W-:Y:S05]  /*6b00*/  BSYNC B1 ;  /* 0x0000000000017941 */ /* 0x000fea0003800000 */
.L_x_284:
[----:B------:R-:W-:Y:S01]  /*6b10*/  IMAD R87, R87, R153, R164 ;  /* 0x0000009957577224 */ /* 0x000fe200078e02a4 */
[----:B------:R-:W-:Y:S06]  /*6b20*/  @P0 BRA `(.L_x_286) ;  /* 0x0000001800180947 */ /* 0x000fec0003800000 */
[----:B------:R0:W-:Y:S01]  /*6b30*/  STG.E.U8 desc[UR36][R10.64+0x79], R87 ;  /* 0x000079570a007986 */ /* 0x0001e2000c101124 */
[----:B------:R-:W-:Y:S05]  /*6b40*/  BRA `(.L_x_286) ;  /* 0x0000001800107947 */ /* 0x000fea0003800000 */
.L_x_29:
[C---:B------:R-:W-:Y:S02]  /*6b50*/  ISETP.GE.AND P2, PT, R0.reuse, 0x1, PT ;  /* 0x000000010000780c */ /* 0x040fe40003f46270 */
[----:B------:R-:W-:Y:S02]  /*6b60*/  ISETP.GE.AND P0, PT, R0, 0x9, PT ;  /* 0x000000090000780c */ /* 0x000fe40003f06270 */
[C---:B------:R-:W-:Y:S02]  /*6b70*/  ISETP.LT.OR P3, PT, R3.reuse, 0x1, !P2 ;  /* 0x000000010300780c */ /* 0x040fe40005761670 */
[C---:B------:R-:W-:Y:S02]  /*6b80*/  ISETP.LT.OR P5, PT, R3.reuse, 0x2, !P2 ;  /* 0x000000020300780c */ /* 0x040fe400057a1670 */
[C---:B------:R-:W-:Y:S02]  /*6b90*/  ISETP.LT.OR P1, PT, R3.reuse, 0x1, !P0 ;  /* 0x000000010300780c */ /* 0x040fe40004721670 */
[----:B------:R-:W-:-:S07]  /*6ba0*/  ISETP.LT.OR P4, PT, R3, 0x2, !P0 ;  /* 0x000000020300780c */ /* 0x000fce0004781670 */
[-C--:B------:R-:W-:Y:S02]  /*6bb0*/  @!P3 IMAD R5, R88, R153.reuse, RZ ;  /* 0x000000995805b224 */ /* 0x080fe400078e02ff */
[-C--:B------:R-:W-:Y:S02]  /*6bc0*/  @!P5 IMAD R89, R89, R153.reuse, RZ ;  /* 0x000000995959d224 */ /* 0x080fe400078e02ff */
[-C--:B------:R-:W-:Y:S01]  /*6bd0*/  @!P1 IMAD R13, R90, R153.reuse, RZ ;  /* 0x000000995a0d9224 */ /* 0x080fe200078e02ff */
[----:B------:R0:W-:Y:S01]  /*6be0*/  @!P3 STG.E.U8 desc[UR36][R158.64], R5 ;  /* 0x000000059e00b986 */ /* 0x0001e2000c101124 */
[----:B------:R-:W-:Y:S01]  /*6bf0*/  ISETP.LT.OR P3, PT, R3, 0x9, !P2 ;  /* 0x000000090300780c */ /* 0x000fe20005761670 */
[----:B------:R-:W-:Y:S02]  /*6c00*/  @!P4 IMAD R91, R91, R153, RZ ;  /* 0x000000995b5bc224 */ /* 0x000fe400078e02ff */
[----:B------:R-:W-:Y:S01]  /*6c10*/  @!P5 STG.E.U8 desc[UR36][R158.64+0x1], R89 ;  /* 0x000001599e00d986 */ /* 0x000fe2000c101124 */
[----:B------:R-:W-:-:S03]  /*6c20*/  ISETP.LT.OR P5, PT, R3, 0xa, !P2 ;  /* 0x0000000a0300780c */ /* 0x000fc600057a1670 */
[----:B------:R1:W-:Y:S01]  /*6c30*/  @!P1 STG.E.U8 desc[UR36][R8.64], R13 ;  /* 0x0000000d08009986 */ /* 0x0003e2000c101124 */
[----:B------:R-:W-:-:S03]  /*6c40*/  ISETP.LT.OR P1, PT, R3, 0x9, !P0 ;  /* 0x000000090300780c */ /* 0x000fc60004721670 */
[----:B------:R-:W-:Y:S01]  /*6c50*/  @!P4 STG.E.U8 desc[UR36][R8.64+0x1], R91 ;  /* 0x0000015b0800c986 */ /* 0x000fe2000c101124 */
[----:B------:R-:W-:Y:S01]  /*6c60*/  ISETP.LT.OR P4, PT, R3, 0xa, !P0 ;  /* 0x0000000a0300780c */ /* 0x000fe20004781670 */
[----:B------:R-:W-:-:S04]  /*6c70*/  @!P3 IMAD R15, R92, R153, RZ ;  /* 0x000000995c0fb224 */ /* 0x000fc800078e02ff */
[-C--:B------:R-:W-:Y:S01]  /*6c80*/  @!P5 IMAD R93, R93, R153.reuse, RZ ;  /* 0x000000995d5dd224 */ /* 0x080fe200078e02ff */
[----:B------:R3:W-:Y:S01]  /*6c90*/  @!P3 STG.E.U8 desc[UR36][R158.64+0x8], R15 ;  /* 0x0000080f9e00b986 */ /* 0x0007e2000c101124 */
[C---:B------:R-:W-:Y:S02]  /*6ca0*/  ISETP.LT.OR P3, PT, R3.reuse, 0x11, !P2 ;  /* 0x000000110300780c */ /* 0x040fe40005761670 */
[-C--:B0-----:R-:W-:Y:S01]  /*6cb0*/  @!P1 IMAD R5, R94, R153.reuse, RZ ;  /* 0x000000995e059224 */ /* 0x081fe200078e02ff */
[----:B------:R-:W-:Y:S01]  /*6cc0*/  @!P5 STG.E.U8 desc[UR36][R158.64+0x9], R93 ;  /* 0x0000095d9e00d986 */ /* 0x000fe2000c101124 */
[----:B------:R-:W-:Y:S02]  /*6cd0*/  ISETP.LT.OR P5, PT, R3, 0x12, !P2 ;  /* 0x000000120300780c */ /* 0x000fe400057a1670 */
[----:B------:R-:W-:Y:S01]  /*6ce0*/  @!P4 IMAD R95, R95, R153, RZ ;  /* 0x000000995f5fc224 */ /* 0x000fe200078e02ff */
[----:B------:R0:W-:Y:S01]  /*6cf0*/  @!P1 STG.E.U8 desc[UR36][R8.64+0x8], R5 ;  /* 0x0000080508009986 */ /* 0x0001e2000c101124 */
[----:B------:R-:W-:-:S03]  /*6d00*/  ISETP.LT.OR P1, PT, R3, 0x11, !P0 ;  /* 0x000000110300780c */ /* 0x000fc60004721670 */
[----:B------:R-:W-:Y:S01]  /*6d10*/  @!P4 STG.E.U8 desc[UR36][R8.64+0x9], R95 ;  /* 0x0000095f0800c986 */ /* 0x000fe2000c101124 */
[----:B------:R-:W-:Y:S01]  /*6d20*/  ISETP.LT.OR P4, PT, R3, 0x12, !P0 ;  /* 0x000000120300780c */ /* 0x000fe20004781670 */
[----:B-1----:R-:W-:-:S04]  /*6d30*/  @!P3 IMAD R13, R96, R153, RZ ;  /* 0x00000099600db224 */ /* 0x002fc800078e02ff */
[-C--:B------:R-:W-:Y:S01]  /*6d40*/  @!P5 IMAD R97, R97, R153.reuse, RZ ;  /* 0x000000996161d224 */ /* 0x080fe200078e02ff */
[----:B------:R1:W-:Y:S01]  /*6d50*/  @!P3 STG.E.U8 desc[UR36][R158.64+0x10], R13 ;  /* 0x0000100d9e00b986 */ /* 0x0003e2000c101124 */
[C---:B------:R-:W-:Y:S02]  /*6d60*/  ISETP.LT.OR P3, PT, R3.reuse, 0x19, !P2 ;  /* 0x000000190300780c */ /* 0x040fe40005761670 */
[-C--:B---3--:R-:W-:Y:S01]  /*6d70*/  @!P1 IMAD R15, R98, R153.reuse, RZ ;  /* 0x00000099620f9224 */ /* 0x088fe200078e02ff */
[----:B------:R-:W-:Y:S01]  /*6d80*/  @!P5 STG.E.U8 desc[UR36][R158.64+0x11], R97 ;  /* 0x000011619e00d986 */ /* 0x000fe2000c101124 */
[----:B------:R-:W-:Y:S02]  /*6d90*/  ISETP.LT.OR P5, PT, R3, 0x1a, !P2 ;  /* 0x0000001a0300780c */ /* 0x000fe400057a1670 */
[----:B------:R-:W-:Y:S01]  /*6da0*/  @!P4 IMAD R99, R99, R153, RZ ;  /* 0x000000996363c224 */ /* 0x000fe200078e02ff */
[----:B------:R3:W-:Y:S01]  /*6db0*/  @!P1 STG.E.U8 desc[UR36][R8.64+0x10], R15 ;  /* 0x0000100f08009986 */ /* 0x0007e2000c101124 */
[----:B------:R-:W-:-:S03]  /*6dc0*/  ISETP.LT.OR P1, PT, R3, 0x19, !P0 ;  /* 0x000000190300780c */ /* 0x000fc60004721670 */
[----:B------:R-:W-:Y:S01]  /*6dd0*/  @!P4 STG.E.U8 desc[UR36][R8.64+0x11], R99 ;  /* 0x000011630800c986 */ /* 0x000fe2000c101124 */
[----:B------:R-:W-:Y:S01]  /*6de0*/  ISETP.LT.OR P4, PT, R3, 0x1a, !P0 ;  /* 0x0000001a0300780c */ /* 0x000fe20004781670 */
[----:B0-----:R-:W-:-:S04]  /*6df0*/  @!P3 IMAD R5, R100, R153, RZ ;  /* 0x000000996405b224 */ /* 0x001fc800078e02ff */
[-C--:B------:R-:W-:Y:S01]  /*6e00*/  @!P5 IMAD R101, R101, R153.reuse, RZ ;  /* 0x000000996565d224 */ /* 0x080fe200078e02ff */
[----:B------:R0:W-:Y:S01]  /*6e10*/  @!P3 STG.E.U8 desc[UR36][R158.64+0x18], R5 ;  /* 0x000018059e00b986 */ /* 0x0001e2000c101124 */
[C---:B------:R-:W-:Y:S02]  /*6e20*/  ISETP.LT.OR P3, PT, R3.reuse, 0x21, !P2 ;  /* 0x000000210300780c */ /* 0x040fe40005761670 */
[-C--:B-1----:R-:W-:Y:S01]  /*6e30*/  @!P1 IMAD R13, R102, R153.reuse, RZ ;  /* 0x00000099660d9224 */ /* 0x082fe200078e02ff */
[----:B------:R-:W-:Y:S01]  /*6e40*/  @!P5 STG.E.U8 desc[UR36][R158.64+0x19], R101 ;  /* 0x000019659e00d986 */ /* 0x000fe2000c101124 */
[----:B------:R-:W-:Y:S02]  /*6e50*/  ISETP.LT.OR P5, PT, R3, 0x22, !P2 ;  /* 0x000000220300780c */ /* 0x000fe400057a1670 */
[----:B------:R-:W-:Y:S01]  /*6e60*/  @!P4 IMAD R103, R103, R153, RZ ;  /* 0x000000996767c224 */ /* 0x000fe200078e02ff */
[----:B------:R1:W-:Y:S01]  /*6e70*/  @!P1 STG.E.U8 desc[UR36][R8.64+0x18], R13 ;  /* 0x0000180d08009986 */ /* 0x0003e2000c101124 */
[----:B------:R-:W-:-:S03]  /*6e80*/  ISETP.LT.OR P1, PT, R3, 0x21, !P0 ;  /* 0x000000210300780c */ /* 0x000fc60004721670 */
[----:B------:R-:W-:Y:S01]  /*6e90*/  @!P4 STG.E.U8 desc[UR36][R8.64+0x19], R103 ;  /* 0x000019670800c986 */ /* 0x000fe2000c101124 */
[----:B------:R-:W-:Y:S01]  /*6ea0*/  ISETP.LT.OR P4, PT, R3, 0x22, !P0 ;  /* 0x000000220300780c */ /* 0x000fe20004781670 */
[----:B---3--:R-:W-:-:S04]  /*6eb0*/  @!P3 IMAD R15, R104, R153, RZ ;  /* 0x00000099680fb224 */ /* 0x008fc800078e02ff */
        /* <DEDUP_REMOVED lines=128> */
[----:B------:R-:W-:-:S02]  /*76c0*/  ISETP.GE.AND P1, PT, R0, 0x81, PT ;  /* 0x000000810000780c */ /* 0x000fc40003f26270 */
[C---:B------:R-:W-:Y:S01]  /*76d0*/  ISETP.LT.OR P5, PT, R3.reuse, 0x79, !P0 ;  /* 0x000000790300780c */ /* 0x040fe200047a1670 */
[----:B------:R-:W-:Y:S01]  /*76e0*/  @!P4 STG.E.U8 desc[UR36][R8.64+0x71], R147 ;  /* 0x000071930800c986 */ /* 0x000fe2000c101124 */
[C---:B------:R-:W-:Y:S01]  /*76f0*/  ISETP.LT.OR P0, PT, R3.reuse, 0x7a, !P0 ;  /* 0x0000007a0300780c */ /* 0x040fe20004701670 */
[----:B0-----:R-:W-:Y:S01]  /*7700*/  @!P3 IMAD R5, R148, R153, RZ ;  /* 0x000000999405b224 */ /* 0x001fe200078e02ff */
[----:B------:R-:W-:-:S03]  /*7710*/  ISETP.LT.OR P4, PT, R3, 0x1, !P1 ;  /* 0x000000010300780c */ /* 0x000fc60004f81670 */
[----:B------:R-:W-:Y:S01]  /*7720*/  @!P2 IMAD R149, R149, R153, RZ ;  /* 0x000000999595a224 */ /* 0x000fe200078e02ff */
[----:B------:R0:W-:Y:S01]  /*7730*/  @!P3 STG.E.U8 desc[UR36][R158.64+0x78], R5 ;  /* 0x000078059e00b986 */ /* 0x0001e2000c101124 */
[----:B------:R-:W-:-:S03]  /*7740*/  ISETP.LT.OR P3, PT, R3, 0x2, !P1 ;  /* 0x000000020300780c */ /* 0x000fc60004f61670 */
[----:B------:R-:W-:Y:S01]  /*7750*/  @!P2 STG.E.U8 desc[UR36][R158.64+0x79], R149 ;  /* 0x000079959e00a986 */ /* 0x000fe2000c101124 */
[-C--:B-1----:R-:W-:Y:S01]  /*7760*/  @!P5 IMAD R13, R150, R153.reuse, RZ ;  /* 0x00000099960dd224 */ /* 0x082fe200078e02ff */
[----:B------:R-:W-:Y:S01]  /*7770*/  ISETP.GE.AND P2, PT, R0, 0x89, PT ;  /* 0x000000890000780c */ /* 0x000fe20003f46270 */
[-C--:B------:R-:W-:Y:S02]  /*7780*/  @!P0 IMAD R151, R151, R153.reuse, RZ ;  /* 0x0000009997978224 */ /* 0x080fe400078e02ff */
[----:B---3--:R-:W-:Y:S01]  /*7790*/  @!P4 IMAD R15, R24, R153, RZ ;  /* 0x00000099180fc224 */ /* 0x008fe200078e02ff */
[----:B------:R1:W-:Y:S01]  /*77a0*/  @!P5 STG.E.U8 desc[UR36][R8.64+0x78], R13 ;  /* 0x0000780d0800d986 */ /* 0x0003e2000c101124 */
[----:B------:R-:W-:-:S03]  /*77b0*/  ISETP.LT.OR P5, PT, R3, 0x1, !P2 ;  /* 0x000000010300780c */ /* 0x000fc600057a1670 */
[----:B------:R-:W-:Y:S01]  /*77c0*/  @!P3 IMAD R25, R25, R153, RZ ;  /* 0x000000991919b224 */ /* 0x000fe200078e02ff */
[----:B------:R-:W-:Y:S01]  /*77d0*/  @!P0 STG.E.U8 desc[UR36][R8.64+0x79], R151 ;  /* 0x0000799708008986 */ /* 0x000fe2000c101124 */
[----:B------:R-:W-:-:S03]  /*77e0*/  ISETP.LT.OR P0, PT, R3, 0x2, !P2 ;  /* 0x000000020300780c */ /* 0x000fc60005701670 */
[----:B------:R-:W-:Y:S01]  /*77f0*/  @!P4 STG.E.U8 desc[UR36][R6.64], R15 ;  /* 0x0000000f0600c986 */ /* 0x000fe2000c101124 */
        /* <DEDUP_REMOVED lines=19> */
[-C--:B------:R-:W-:Y:S01]  /*7930*/  @!P4 IMAD R9, R32, R153.reuse, RZ ;  /* 0x000000992009c224 */ /* 0x080fe200078e02ff */
        /* <DEDUP_REMOVED lines=127> */
[----:B-1----:R-:W-:-:S04]  /*8130*/  @!P5 IMAD R13, R74, R153, RZ ;  /* 0x000000994a0dd224 */ /* 0x002fc800078e02ff */
        /* <DEDUP_REMOVED lines=12> */
[----:B------:R-:W-:-:S04]  /*8200*/  @!P0 IMAD R9, R78, R153, RZ ;  /* 0x000000994e098224 */ /* 0x000fc800078e02ff */
[-C--:B------:R-:W-:Y:S01]  /*8210*/  @!P4 IMAD R79, R79, R153.reuse, RZ ;  /* 0x000000994f4fc224 */ /* 0x080fe200078e02ff */
[----:B------:R1:W-:Y:S01]  /*8220*/  @!P0 STG.E.U8 desc[UR36][R10.64+0x68], R9 ;  /* 0x000068090a008986 */ /* 0x0003e2000c101124 */
[----:B------:R-:W-:Y:S02]  /*8230*/  ISETP.LT.OR P0, PT, R3, 0x71, !P2 ;  /* 0x000000710300780c */ /* 0x000fe40005701670 */
[----:B------:R-:W-:Y:S01]  /*8240*/  @!P3 IMAD R81, R81, R153, RZ ;  /* 0x000000995151b224 */ /* 0x000fe200078e02ff */
[----:B------:R3:W-:Y:S01]  /*8250*/  @!P4 STG.E.U8 desc[UR36][R10.64+0x69], R79 ;  /* 0x0000694f0a00c986 */ /* 0x0007e2000c101124 */
[----:B------:R-:W-:-:S03]  /*8260*/  ISETP.LT.OR P4, PT, R3, 0x72, !P2 ;  /* 0x000000720300780c */ /* 0x000fc60005781670 */
[----:B------:R3:W-:Y:S01]  /*8270*/  @!P3 STG.E.U8 desc[UR36][R6.64+0x71], R81 ;  /* 0x000071510600b986 */ /* 0x0007e2000c101124 */
[C---:B------:R-:W-:Y:S02]  /*8280*/  ISETP.LT.OR P3, PT, R3.reuse, 0x79, !P1 ;  /* 0x000000790300780c */ /* 0x040fe40004f61670 */
[C---:B------:R-:W-:Y:S01]  /*8290*/  ISETP.LT.OR P1, PT, R3.reuse, 0x7a, !P1 ;  /* 0x0000007a0300780c */ /* 0x040fe20004f21670 */
[----:B------:R3:W-:Y:S01]  /*82a0*/  @!P5 STG.E.U8 desc[UR36][R6.64+0x70], R13 ;  /* 0x0000700d0600d986 */ /* 0x0007e2000c101124 */
[C---:B------:R-:W-:Y:S02]  /*82b0*/  ISETP.LT.OR P5, PT, R3.reuse, 0x79, !P2 ;  /* 0x000000790300780c */ /* 0x040fe400057a1670 */
[----:B------:R-:W-:Y:S01]  /*82c0*/  ISETP.LT.OR P2, PT, R3, 0x7a, !P2 ;  /* 0x0000007a0300780c */ /* 0x000fe20005741670 */
[-C--:B------:R-:W-:Y:S02]  /*82d0*/  @!P0 IMAD R3, R82, R153.reuse, RZ ;  /* 0x0000009952038224 */ /* 0x080fe400078e02ff */
[----:B------:R-:W-:-:S03]  /*82e0*/  @!P4 IMAD R83, R83, R153, RZ ;  /* 0x000000995353c224 */ /* 0x000fc600078e02ff */
[----:B------:R3:W-:Y:S01]  /*82f0*/  @!P0 STG.E.U8 desc[UR36][R10.64+0x70], R3 ;  /* 0x000070030a008986 */ /* 0x0007e2000c101124 */
[-C--:B0-----:R-:W-:Y:S02]  /*8300*/  @!P3 IMAD R5, R84, R153.reuse, RZ ;  /* 0x000000995405b224 */ /* 0x081fe400078e02ff */
[-C--:B------:R-:W-:Y:S01]  /*8310*/  @!P1 IMAD R85, R85, R153.reuse, RZ ;  /* 0x0000009955559224 */ /* 0x080fe200078e02ff */
[----:B------:R3:W-:Y:S01]  /*8320*/  @!P4 STG.E.U8 desc[UR36][R10.64+0x71], R83 ;  /* 0x000071530a00c986 */ /* 0x0007e2000c101124 */
[-C--:B-1----:R-:W-:Y:S02]  /*8330*/  @!P5 IMAD R9, R86, R153.reuse, RZ ;  /* 0x000000995609d224 */ /* 0x082fe400078e02ff */
[----:B------:R-:W-:Y:S01]  /*8340*/  @!P2 IMAD R87, R87, R153, RZ ;  /* 0x000000995757a224 */ /* 0x000fe200078e02ff */
[----:B------:R3:W-:Y:S04]  /*8350*/  @!P3 STG.E.U8 desc[UR36][R6.64+0x78], R5 ;  /* 0x000078050600b986 */ /* 0x0007e8000c101124 */
[----:B------:R3:W-:Y:S04]  /*8360*/  @!P1 STG.E.U8 desc[UR36][R6.64+0x79], R85 ;  /* 0x0000795506009986 */ /* 0x0007e8000c101124 */
[----:B------:R3:W-:Y:S04]  /*8370*/  @!P5 STG.E.U8 desc[UR36][R10.64+0x78], R9 ;  /* 0x000078090a00d986 */ /* 0x0007e8000c101124 */
[----:B------:R3:W-:Y:S02]  /*8380*/  @!P2 STG.E.U8 desc[UR36][R10.64+0x79], R87 ;  /* 0x000079570a00a986 */ /* 0x0007e4000c101124 */
.L_x_286:
[----:B------:R-:W-:Y:S05]  /*8390*/  BSYNC B0 ;  /* 0x0000000000007941 */ /* 0x000fea0003800000 */
.L_x_28:
[----:B------:R-:W-:Y:S01]  /*83a0*/  ULDC UR4, c[0x0][0xc] ;  /* 0x0000030000047ab9 */ /* 0x000fe20000000800 */
[----:B------:R-:W-:Y:S01]  /*83b0*/  ULDC UR5, c[0x0][0x10] ;  /* 0x0000040000057ab9 */ /* 0x000fe20000000800 */
[----:B---3--:R-:W3:Y:S01]  /*83c0*/  LDC R3, c[0x0][0x14] ;  /* 0x00000500ff037b82 */ /* 0x008ee20000000800 */
[----:B------:R-:W-:Y:S01]  /*83d0*/  UIMAD.WIDE.U32 UR4, UR4, UR5, URZ ;  /* 0x00000005040472a5 */ /* 0x000fe2000f8e003f */
[----:B------:R-:W-:Y:S01]  /*83e0*/  PRMT R0, RZ, 0x7610, R0 ;  /* 0x00007610ff007816 */ /* 0x000fe20000000000 */
[----:B------:R-:W-:Y:S02]  /*83f0*/  IMAD.MOV.U32 R23, RZ, RZ, -0x1 ;  /* 0xffffffffff177424 */ /* 0x000fe400078e00ff */
[----:B------:R-:W-:Y:S02]  /*8400*/  IMAD.MOV.U32 R22, RZ, RZ, -0x1 ;  /* 0xffffffffff167424 */ /* 0x000fe400078e00ff */
[----:B---3--:R-:W-:-:S04]  /*8410*/  IMAD.WIDE.U32 R16, R3, UR4, R16 ;  /* 0x0000000403107c25 */ /* 0x008fc8000f8e0010 */
[----:B------:R-:W-:Y:S01]  /*8420*/  IMAD R3, R3, UR5, RZ ;  /* 0x0000000503037c24 */ /* 0x000fe2000f8e02ff */
[----:B------:R-:W-:Y:S02]  /*8430*/  ULDC.64 UR4, c[0x0][0x650] ;  /* 0x0001940000047ab9 */ /* 0x000fe40000000a00 */
[----:B------:R-:W-:Y:S01]  /*8440*/  ISETP.GE.U32.AND P0, PT, R16, UR4, PT ;  /* 0x0000000410007c0c */ /* 0x000fe2000bf06070 */
[----:B------:R-:W-:-:S05]  /*8450*/  IMAD.IADD R17, R17, 0x1, R3 ;  /* 0x0000000111117824 */ /* 0x000fca00078e0203 */
[----:B------:R-:W-:-:S13]  /*8460*/  ISETP.GE.U32.AND.EX P0, PT, R17, UR5, PT, P0 ;  /* 0x0000000511007c0c */ /* 0x000fda000bf06100 */
[----:B------:R-:W-:Y:S05]  /*8470*/  @P0 BRA `(.L_x_287) ;  /* 0x0000000400640947 */ /* 0x000fea0003800000 */
[----:B------:R-:W3:Y:S01]  /*8480*/  S2R R12, SR_CTAID.X ;  /* 0x00000000000c7919 */ /* 0x000ee20000002500 */
[----:B0-----:R-:W0:Y:S01]  /*8490*/  LDC.64 R10, c[0x0][0x628] ;  /* 0x00018a00ff0a7b82 */ /* 0x001e220000000a00 */
[----:B------:R-:W-:Y:S01]  /*84a0*/  ULDC UR4, c[0x0][0x150] ;  /* 0x0000540000047ab9 */ /* 0x000fe20000000800 */
[----:B------:R-:W-:Y:S01]  /*84b0*/  IMAD.MOV.U32 R8, RZ, RZ, R16 ;  /* 0x000000ffff087224 */ /* 0x000fe200078e0010 */
[----:B------:R-:W0:Y:S01]  /*84c0*/  S2R R23, SR_CTAID.Y ;  /* 0x0000000000177919 */ /* 0x000e220000002600 */
[----:B------:R-:W-:-:S04]  /*84d0*/  IMAD.MOV.U32 R9, RZ, RZ, R17 ;  /* 0x000000ffff097224 */ /* 0x000fc800078e0011 */
[----:B------:R-:W1:Y:S08]  /*84e0*/  LDC R21, c[0x0][0x144] ;  /* 0x00005100ff157b82 */ /* 0x000e700000000800 */
[----:B------:R-:W1:Y:S08]  /*84f0*/  LDC R0, c[0x0][0x630] ;  /* 0x00018c00ff007b82 */ /* 0x000e700000000800 */
[----:B------:R-:W1:Y:S01]  /*8500*/  LDC.64 R14, c[0x0][0x620] ;  /* 0x00018800ff0e7b82 */ /* 0x000e620000000a00 */
[----:B0-----:R-:W-:-:S04]  /*8510*/  ISETP.NE.U32.AND P0, PT, R10, RZ, PT ;  /* 0x000000ff0a00720c */ /* 0x001fc80003f05070 */
[----:B------:R-:W-:Y:S02]  /*8520*/  ISETP.NE.AND.EX P0, PT, R11, RZ, PT, P0 ;  /* 0x000000ff0b00720c */ /* 0x000fe40003f05300 */
[----:B---3--:R-:W-:-:S05]  /*8530*/  I2FP.F32.U32 R3, R12 ;  /* 0x0000000c00037245 */ /* 0x008fca0000201000 */
[----:B------:R-:W-:-:S04]  /*8540*/  FMUL R3, R3, UR4 ;  /* 0x0000000403037c20 */ /* 0x000fc80008400000 */
[----:B------:R0:W3:Y:S02]  /*8550*/  F2I.U32.TRUNC.NTZ R20, R3 ;  /* 0x0000000300147305 */ /* 0x0000e4000020f000 */
[----:B------:R-:W-:Y:S05]  /*8560*/  @!P0 BRA `(.L_x_288) ;  /* 0x0000000000288947 */ /* 0x000fea0003800000 */
[----:B0-----:R-:W0:Y:S02]  /*8570*/  LDC R3, c[0x0][0x634] ;  /* 0x00018d00ff037b82 */ /* 0x001e240000000800 */
[----:B0-----:R-:W-:-:S05]  /*8580*/  IADD3 R3, P0, R16, R3, RZ ;  /* 0x0000000310037210 */ /* 0x001fca0007f1e0ff */
[----:B------:R-:W-:-:S04]  /*8590*/  IMAD.X R13, RZ, RZ, R17, P0 ;  /* 0x000000ffff0d7224 */ /* 0x000fc800000e0611 */
[----:B------:R-:W-:-:S04]  /*85a0*/  IMAD.WIDE.U32 R4, R13, R10, RZ ;  /* 0x0000000a0d047225 */ /* 0x000fc800078e00ff */
[----:B-1----:R-:W-:-:S04]  /*85b0*/  IMAD.WIDE.U32 R6, P0, R3, R11, R4 ;  /* 0x0000000b03067225 */ /* 0x002fc80007800004 */
[----:B------:R-:W-:-:S04]  /*85c0*/  IMAD.WIDE.U32 R4, R3, R10, RZ ;  /* 0x0000000a03047225 */ /* 0x000fc800078e00ff */
[----:B------:R-:W-:Y:S01]  /*85d0*/  IMAD.X R9, RZ, RZ, RZ, P0 ;  /* 0x000000ffff097224 */ /* 0x000fe200000e06ff */
[----:B------:R-:W-:Y:S01]  /*85e0*/  IADD3 RZ, P0, R5, R6, RZ ;  /* 0x0000000605ff7210 */ /* 0x000fe20007f1e0ff */
[----:B------:R-:W-:-:S04]  /*85f0*/  IMAD.MOV.U32 R8, RZ, RZ, R7 ;  /* 0x000000ffff087224 */ /* 0x000fc800078e0007 */
[----:B------:R-:W-:-:S08]  /*8600*/  IMAD.WIDE.U32.X R8, R13, R11, R8, P0 ;  /* 0x0000000b0d087225 */ /* 0x000fd000000e0408 */
.L_x_288:
[----:B------:R-:W2:Y:S01]  /*8610*/  LDC.64 R26, c[0x0][0x640] ;  /* 0x00019000ff1a7b82 */ /* 0x000ea20000000a00 */
[-CC-:B-1----:R-:W-:Y:S01]  /*8620*/  SHF.R.U64 R22, R8, R0.reuse, R9.reuse ;  /* 0x0000000008167219 */ /* 0x182fe20000001209 */
[----:B---3--:R-:W-:Y:S01]  /*8630*/  IMAD.MOV R20, RZ, RZ, -R20 ;  /* 0x000000ffff147224 */ /* 0x008fe200078e0a14 */
[----:B------:R-:W-:Y:S01]  /*8640*/  SHF.R.U32.HI R0, RZ, R0, R9 ;  /* 0x00000000ff007219 */ /* 0x000fe20000011609 */
[----:B------:R-:W-:Y:S01]  /*8650*/  ULDC UR4, c[0x0][0x154] ;  /* 0x0000550000047ab9 */ /* 0x000fe20000000800 */
[----:B0-----:R-:W-:Y:S01]  /*8660*/  IADD3 R3, P0, RZ, -R22, RZ ;  /* 0x80000016ff037210 */ /* 0x001fe20007f1e0ff */
[----:B------:R-:W-:Y:S02]  /*8670*/  IMAD R21, R21, R20, R12 ;  /* 0x0000001415157224 */ /* 0x000fe400078e020c */
[----:B------:R-:W0:Y:S01]  /*8680*/  LDC R6, c[0x0][0x618] ;  /* 0x00018600ff067b82 */ /* 0x000e220000000800 */
[----:B------:R-:W-:Y:S02]  /*8690*/  IMAD.MOV.U32 R7, RZ, RZ, 0x1 ;  /* 0x00000001ff077424 */ /* 0x000fe400078e00ff */
[----:B------:R-:W-:-:S04]  /*86a0*/  IMAD.X R5, RZ, RZ, ~R0, P0 ;  /* 0x000000ffff057224 */ /* 0x000fc800000e0e00 */
[-C--:B------:R-:W-:Y:S01]  /*86b0*/  IMAD R0, R5, R14.reuse, RZ ;  /* 0x0000000e05007224 */ /* 0x080fe200078e02ff */
[----:B------:R-:W1:Y:S01]  /*86c0*/  LDC R8, c[0x0][0x608] ;  /* 0x00018200ff087b82 */ /* 0x000e620000000800 */
[----:B------:R-:W-:-:S04]  /*86d0*/  IMAD.WIDE.U32 R4, R3, R14, R16 ;  /* 0x0000000e03047225 */ /* 0x000fc800078e0010 */
[----:B------:R-:W-:Y:S01]  /*86e0*/  IMAD R3, R3, R15, R0 ;  /* 0x0000000f03037224 */ /* 0x000fe200078e0200 */
[----:B------:R-:W-:Y:S02]  /*86f0*/  I2FP.F32.U32 R0, R23 ;  /* 0x0000001700007245 */ /* 0x000fe40000201000 */
[----:B------:R-:W3:Y:S01]  /*8700*/  LDC R24, c[0x0][0x658] ;  /* 0x00019600ff187b82 */ /* 0x000ee20000000800 */
[----:B------:R-:W-:Y:S01]  /*8710*/  IMAD.IADD R3, R5, 0x1, R3 ;  /* 0x0000000105037824 */ /* 0x000fe200078e0203 */
[----:B--2---:R-:W-:Y:S01]  /*8720*/  ISETP.NE.U32.AND P0, PT, R26, RZ, PT ;  /* 0x000000ff1a00720c */ /* 0x004fe20003f05070 */
[----:B------:R-:W-:Y:S01]  /*8730*/  FMUL R0, R0, UR4 ;  /* 0x0000000400007c20 */ /* 0x000fe20008400000 */
[----:B------:R-:W-:Y:S02]  /*8740*/  IMAD.MOV.U32 R5, RZ, RZ, -0x1 ;  /* 0xffffffffff057424 */ /* 0x000fe400078e00ff */
[----:B------:R-:W-:Y:S01]  /*8750*/  ISETP.NE.AND.EX P0, PT, R27, RZ, PT, P0 ;  /* 0x000000ff1b00720c */ /* 0x000fe20003f05300 */
[----:B------:R2:W2:Y:S01]  /*8760*/  F2I.U32.TRUNC.NTZ R13, R0 ;  /* 0x00000000000d7305 */ /* 0x0004a2000020f000 */
[----:B------:R-:W2:Y:S01]  /*8770*/  LDC R20, c[0x0][0x148] ;  /* 0x00005200ff147b82 */ /* 0x000ea20000000800 */
[----:B0-----:R-:W-:-:S02]  /*8780*/  SHF.R.U64 R12, R4, R6, R3 ;  /* 0x00000006040c7219 */ /* 0x001fc40000001203 */
[----:B------:R-:W-:-:S05]  /*8790*/  SHF.R.U32.HI R3, RZ, R6, R3 ;  /* 0x00000006ff037219 */ /* 0x000fca0000011603 */
[----:B------:R-:W0:Y:S01]  /*87a0*/  LDC R15, c[0x0][0x600] ;  /* 0x00018000ff0f7b82 */ /* 0x000e220000000800 */
[-CC-:B-1----:R-:W-:Y:S02]  /*87b0*/  SHF.R.U64 R10, R12, R8.reuse, R3.reuse ;  /* 0x000000080c0a7219 */ /* 0x182fe40000001203 */
[----:B------:R-:W-:-:S05]  /*87c0*/  SHF.R.U32.HI R3, RZ, R8, R3 ;  /* 0x00000008ff037219 */ /* 0x000fca0000011603 */
[----:B------:R-:W1:Y:S01]  /*87d0*/  LDC R28, c[0x0][0x648] ;  /* 0x00019200ff1c7b82 */ /* 0x000e620000000800 */
[-C--:B---3--:R-:W-:Y:S02]  /*87e0*/  SHF.L.U32 R4, R5, R24.reuse, RZ ;  /* 0x0000001805047219 */ /* 0x088fe400000006ff */
[--C-:B------:R-:W-:Y:S02]  /*87f0*/  SHF.R.U64 R14, R10, R24, R3.reuse ;  /* 0x000000180a0e7219 */ /* 0x100fe40000001203 */
[----:B------:R-:W-:Y:S02]  /*8800*/  LOP3.LUT R25, RZ, R4, RZ, 0x33, !PT ;  /* 0x00000004ff197212 */ /* 0x000fe400078e33ff */
[-C--:B------:R-:W-:Y:S01]  /*8810*/  SHF.R.U32.HI R5, RZ, R24.reuse, R3 ;  /* 0x00000018ff057219 */ /* 0x080fe20000011603 */
[----:B------:R-:W3:Y:S01]  /*8820*/  LDC R29, c[0x0][0x638] ;  /* 0x00018e00ff1d7b82 */ /* 0x000ee20000000800 */
[----:B------:R-:W-:Y:S01]  /*8830*/  SHF.L.U32 R152, R7, R24, RZ ;  /* 0x0000001807987219 */ /* 0x000fe200000006ff */
[----:B------:R-:W-:-:S06]  /*8840*/  IMAD.MOV.U32 R4, RZ, RZ, R14 ;  /* 0x000000ffff047224 */ /* 0x000fcc00078e000e */
[----:B------:R-:W0:Y:S01]  /*8850*/  LDC R30, c[0x0][0x610] ;  /* 0x00018400ff1e7b82 */ /* 0x000e220000000800 */
[----:B------:R-:W-:Y:S05]  /*8860*/  @!P0 BRA `(.L_x_289) ;  /* 0x0000000000288947 */ /* 0x000fea0003800000 */
[----:B------:R-:W4:Y:S02]  /*8870*/  LDC R3, c[0x0][0x64c] ;  /* 0x00019300ff037b82 */ /* 0x000f240000000800 */
[----:B----4-:R-:W-:-:S05]  /*8880*/  IADD3 R3, P0, R14, R3, RZ ;  /* 0x000000030e037210 */ /* 0x010fca0007f1e0ff */
        /* <DEDUP_REMOVED lines=8> */
.L_x_289:
[----:B------:R-:W-:Y:S01]  /*8910*/  ISETP.NE.AND P0, PT, R2, 0x1, PT ;  /* 0x000000010200780c */ /* 0x000fe20003f05270 */
[----:B0-----:R-:W-:Y:S01]  /*8920*/  VIADD R7, R15, 0xffffffff ;  /* 0xffffffff0f077836 */ /* 0x001fe20000000000 */
[----:B-12---:R-:W-:Y:S01]  /*8930*/  SHF.R.U64 R0, R4, R28, R5 ;  /* 0x0000001c04007219 */ /* 0x006fe20000001205 */
[----:B------:R-:W-:Y:S01]  /*8940*/  IMAD.MOV R13, RZ, RZ, -R13 ;  /* 0x000000ffff0d7224 */ /* 0x000fe200078e0a0d */
[----:B------:R-:W-:Y:S01]  /*8950*/  LOP3.LUT R5, R10, R25, RZ, 0xc0, !PT ;  /* 0x000000190a057212 */ /* 0x000fe200078ec0ff */
[----:B------:R-:W-:Y:S02]  /*8960*/  IMAD.MOV.U32 R4, RZ, RZ, 0x1 ;  /* 0x00000001ff047424 */ /* 0x000fe400078e00ff */
[----:B------:R-:W-:Y:S02]  /*8970*/  IMAD.MOV R3, RZ, RZ, -R0 ;  /* 0x000000ffff037224 */ /* 0x000fe400078e0a00 */
[----:B------:R-:W-:Y:S01]  /*8980*/  IMAD R152, R152, R0, R5 ;  /* 0x0000000098987224 */ /* 0x000fe200078e0205 */
[----:B------:R-:W-:Y:S01]  /*8990*/  LOP3.LUT R5, R12, R7, RZ, 0xc0, !PT ;  /* 0x000000070c057212 */ /* 0x000fe200078ec0ff */
[----:B---3--:R-:W-:-:S02]  /*89a0*/  IMAD R0, R3, R29, R14 ;  /* 0x0000001d03007224 */ /* 0x008fc400078e020e */
[----:B------:R-:W-:Y:S02]  /*89b0*/  @P0 IMAD R21, R20, R13, R23 ;  /* 0x0000000d14150224 */ /* 0x000fe400078e0217 */
[----:B------:R-:W-:Y:S01]  /*89c0*/  IMAD R3, R0, R15, R5 ;  /* 0x0000000f00037224 */ /* 0x000fe200078e0205 */
[----:B------:R-:W-:Y:S01]  /*89d0*/  PRMT R0, R4, 0x7610, R0 ;  /* 0x0000761004007816 */ /* 0x000fe20000000000 */
[----:B------:R-:W-:-:S05]  /*89e0*/  IMAD R152, R152, R30, R21 ;  /* 0x0000001e98987224 */ /* 0x000fca00078e0215 */
[----:B------:R-:W-:Y:S02]  /*89f0*/  SEL R23, R3, R152, !P0 ;  /* 0x0000009803177207 */ /* 0x000fe40004000000 */
[----:B------:R-:W-:-:S07]  /*8a00*/  SEL R152, R152, R3, !P0 ;  /* 0x0000000398987207 */ /* 0x000fce0004000000 */
.L_x_287:
[----:B------:R-:W-:-:S13]  /*8a10*/  LOP3.LUT P0, RZ, R0, 0xff, RZ, 0xc0, !PT ;  /* 0x000000ff00ff7812 */ /* 0x000fda000780c0ff */
[----:B------:R-:W-:Y:S05]  /*8a20*/  @P0 BRA `(.L_x_290) ;  /* 0xffffff8400380947 */ /* 0x000fea000383ffff */
[----:B------:R-:W-:Y:S05]  /*8a30*/  EXIT ;  /* 0x000000000000794d */ /* 0x000fea0003800000 */
.L_x_3:
[----:B0-----:R-:W-:Y:S01]  /*8a40*/  ULDC.64 UR4, c[0x0][0x650] ;  /* 0x0001940000047ab9 */ /* 0x001fe20000000a00 */
        /* <DEDUP_REMOVED lines=25> */
.L_x_292:
[--C-:B------:R-:W-:Y:S01]  /*8be0*/  SHF.R.U64 R12, R10, R14, R11.reuse ;  /* 0x0000000e0a0c7219 */ /* 0x100fe2000000120b */
[----:B------:R-:W0:Y:S01]  /*8bf0*/  LDC R22, c[0x0][0x618] ;  /* 0x00018600ff167b82 */ /* 0x000e220000000800 */
[----:B------:R-:W-:Y:S01]  /*8c00*/  I2FP.F32.U32 R6, R4 ;  /* 0x0000000400067245 */ /* 0x000fe20000201000 */
[----:B------:R-:W-:Y:S01]  /*8c10*/  ULDC UR4, c[0x0][0x150] ;  /* 0x0000540000047ab9 */ /* 0x000fe20000000800 */
[----:B------:R-:W-:Y:S02]  /*8c20*/  SHF.R.U32.HI R5, RZ, R14, R11 ;  /* 0x0000000eff057219 */ /* 0x000fe4000001160b */
[----:B------:R-:W-:Y:S01]  /*8c30*/  IADD3 R9, P0, RZ, -R12, RZ ;  /* 0x8000000cff097210 */ /* 0x000fe20007f1e0ff */
[----:B------:R-:W-:Y:S01]  /*8c40*/  FMUL R11, R6, UR4 ;  /* 0x00000004060b7c20 */ /* 0x000fe20008400000 */
[----:B------:R-:W-:Y:S01]  /*8c50*/  ULDC UR4, c[0x0][0x154] ;  /* 0x0000550000047ab9 */ /* 0x000fe20000000800 */
[----:B------:R-:W1:Y:S02]  /*8c60*/  LDC.64 R24, c[0x0][0x640] ;  /* 0x00019000ff187b82 */ /* 0x000e640000000a00 */
[----:B------:R-:W-:-:S02]  /*8c70*/  IMAD.X R5, RZ, RZ, ~R5, P0 ;  /* 0x000000ffff057224 */ /* 0x000fc400000e0e05 */
[----:B------:R-:W2:Y:S01]  /*8c80*/  F2I.U32.TRUNC.NTZ R11, R11 ;  /* 0x0000000b000b7305 */ /* 0x000ea2000020f000 */
[----:B------:R-:W-:-:S03]  /*8c90*/  IMAD.WIDE.U32 R6, R9, R20, R16 ;  /* 0x0000001409067225 */ /* 0x000fc600078e0010 */
[----:B------:R-:W3:Y:S01]  /*8ca0*/  LDC R13, c[0x0][0x144] ;  /* 0x00005100ff0d7b82 */ /* 0x000ee20000000800 */
[----:B------:R-:W-:-:S04]  /*8cb0*/  IMAD R8, R5, R20, RZ ;  /* 0x0000001405087224 */ /* 0x000fc800078e02ff */
[----:B------:R-:W-:Y:S02]  /*8cc0*/  IMAD R5, R9, R21, R8 ;  /* 0x0000001509057224 */ /* 0x000fe400078e0208 */
[----:B------:R-:W-:Y:S01]  /*8cd0*/  IMAD.MOV.U32 R8, RZ, RZ, -0x1 ;  /* 0xffffffffff087424 */ /* 0x000fe200078e00ff */
[----:B------:R-:W4:Y:S01]  /*8ce0*/  LDC R14, c[0x0][0x608] ;  /* 0x00018200ff0e7b82 */ /* 0x000f220000000800 */
[----:B------:R-:W-:Y:S01]  /*8cf0*/  IMAD.IADD R5, R7, 0x1, R5 ;  /* 0x0000000107057824 */ /* 0x000fe200078e0205 */
[----:B------:R-:W-:-:S04]  /*8d00*/  I2FP.F32.U32 R7, R3 ;  /* 0x0000000300077245 */ /* 0x000fc80000201000 */
[-C--:B0-----:R-:W-:Y:S01]  /*8d10*/  SHF.R.U64 R10, R6, R22.reuse, R5 ;  /* 0x00000016060a7219 */ /* 0x081fe20000001205 */
[----:B--2---:R-:W-:Y:S01]  /*8d20*/  IMAD.MOV R6, RZ, RZ, -R11 ;  /* 0x000000ffff067224 */ /* 0x004fe200078e0a0b */
[----:B------:R-:W0:Y:S01]  /*8d30*/  LDC R9, c[0x0][0x658] ;  /* 0x00019600ff097b82 */ /* 0x000e220000000800 */
[----:B-1----:R-:W-:Y:S01]  /*8d40*/  ISETP.NE.U32.AND P0, PT, R24, RZ, PT ;  /* 0x000000ff1800720c */ /* 0x002fe20003f05070 */
[----:B------:R-:W-:Y:S01]  /*8d50*/  FMUL R7, R7, UR4 ;  /* 0x0000000407077c20 */ /* 0x000fe20008400000 */
[----:B------:R-:W-:Y:S02]  /*8d60*/  SHF.R.U32.HI R5, RZ, R22, R5 ;  /* 0x00000016ff057219 */ /* 0x000fe40000011605 */
[----:B------:R-:W-:-:S03]  /*8d70*/  ISETP.NE.AND.EX P0, PT, R25, RZ, PT, P0 ;  /* 0x000000ff1900720c */ /* 0x000fc60003f05300 */
[----:B------:R-:W1:Y:S01]  /*8d80*/  LDC R20, c[0x0][0x148] ;  /* 0x00005200ff147b82 */ /* 0x000e620000000800 */
[----:B---3--:R-:W-:Y:S02]  /*8d90*/  IMAD R23, R13, R6, R4 ;  /* 0x000000060d177224 */ /* 0x008fe400078e0204 */
[----:B------:R-:W-:-:S05]  /*8da0*/  IMAD.MOV.U32 R6, RZ, RZ, 0x1 ;  /* 0x00000001ff067424 */ /* 0x000fca00078e00ff */
[----:B------:R-:W2:Y:S01]  /*8db0*/  LDC R21, c[0x0][0x600] ;  /* 0x00018000ff157b82 */ /* 0x000ea20000000800 */
[-CC-:B----4-:R-:W-:Y:S02]  /*8dc0*/  SHF.R.U64 R13, R10, R14.reuse, R5.reuse ;  /* 0x0000000e0a0d7219 */ /* 0x190fe40000001205 */
[----:B------:R-:W-:Y:S02]  /*8dd0*/  SHF.R.U32.HI R4, RZ, R14, R5 ;  /* 0x0000000eff047219 */ /* 0x000fe40000011605 */
[----:B------:R3:W4:Y:S03]  /*8de0*/  F2I.U32.TRUNC.NTZ R14, R7 ;  /* 0x00000007000e7305 */ /* 0x000726000020f000 */
[----:B------:R-:W1:Y:S01]  /*8df0*/  LDC R26, c[0x0][0x648] ;  /* 0x00019200ff1a7b82 */ /* 0x000e620000000800 */
[-C--:B0-----:R-:W-:Y:S02]  /*8e00*/  SHF.R.U64 R15, R13, R9.reuse, R4 ;  /* 0x000000090d0f7219 */ /* 0x081fe40000001204 */
[----:B------:R-:W-:-:S02]  /*8e10*/  SHF.L.U32 R8, R8, R9, RZ ;  /* 0x0000000908087219 */ /* 0x000fc400000006ff */
[-C--:B------:R-:W-:Y:S01]  /*8e20*/  SHF.R.U32.HI R5, RZ, R9.reuse, R4 ;  /* 0x00000009ff057219 */ /* 0x080fe20000011604 */
[----:B------:R-:W-:Y:S01]  /*8e30*/  IMAD.MOV.U32 R4, RZ, RZ, R15 ;  /* 0x000000ffff047224 */ /* 0x000fe200078e000f */
[----:B------:R-:W-:Y:S01]  /*8e40*/  SHF.L.U32 R22, R6, R9, RZ ;  /* 0x0000000906167219 */ /* 0x000fe200000006ff */
[----:B------:R-:W0:Y:S01]  /*8e50*/  LDC R27, c[0x0][0x638] ;  /* 0x00018e00ff1b7b82 */ /* 0x000e220000000800 */
[----:B------:R-:W-:-:S07]  /*8e60*/  LOP3.LUT R28, RZ, R8, RZ, 0x33, !PT ;  /* 0x00000008ff1c7212 */ /* 0x000fce00078e33ff */
        /* <DEDUP_REMOVED lines=12> */
.L_x_293:
[----:B------:R-:W-:Y:S01]  /*8f30*/  ISETP.NE.AND P0, PT, R2, 0x1, PT ;  /* 0x000000010200780c */ /* 0x000fe20003f05270 */
[----:B--2---:R-:W-:Y:S01]  /*8f40*/  VIADD R7, R21, 0xffffffff ;  /* 0xffffffff15077836 */ /* 0x004fe20000000000 */
[----:B-1----:R-:W-:Y:S01]  /*8f50*/  SHF.R.U64 R5, R4, R26, R5 ;  /* 0x0000001a04057219 */ /* 0x002fe20000001205 */
[----:B------:R-:W-:Y:S01]  /*8f60*/  IMAD.MOV R14, RZ, RZ, -R14 ;  /* 0x000000ffff0e7224 */ /* 0x000fe200078e0a0e */
[----:B------:R-:W-:Y:S01]  /*8f70*/  LOP3.LUT R4, R13, R28, RZ, 0xc0, !PT ;  /* 0x0000001c0d047212 */ /* 0x000fe200078ec0ff */
[----:B------:R-:W-:Y:S01]  /*8f80*/  IMAD.MOV.U32 R8, RZ, RZ, R12 ;  /* 0x000000ffff087224 */ /* 0x000fe200078e000c */
[----:B------:R-:W-:Y:S01]  /*8f90*/  LOP3.LUT R10, R10, R7, RZ, 0xc0, !PT ;  /* 0x000000070a0a7212 */ /* 0x000fe200078ec0ff */
[----:B------:R-:W-:Y:S02]  /*8fa0*/  IMAD.MOV R6, RZ, RZ, -R5 ;  /* 0x000000ffff067224 */ /* 0x000fe400078e0a05 */
[----:B------:R-:W-:-:S04]  /*8fb0*/  IMAD R4, R22, R5, R4 ;  /* 0x0000000516047224 */ /* 0x000fc800078e0204 */
[----:B------:R-:W-:Y:S02]  /*8fc0*/  @P0 IMAD R23, R20, R14, R3 ;  /* 0x0000000e14170224 */ /* 0x000fe400078e0203 */
[----:B0-----:R-:W-:Y:S02]  /*8fd0*/  IMAD R3, R6, R27, R15 ;  /* 0x0000001b06037224 */ /* 0x001fe400078e020f */
[----:B------:R-:W-:Y:S02]  /*8fe0*/  IMAD R7, R4, R29, R23 ;  /* 0x0000001d04077224 */ /* 0x000fe400078e0217 */
[----:B------:R-:W-:Y:S02]  /*8ff0*/  IMAD R4, R3, R21, R10 ;  /* 0x0000001503047224 */ /* 0x000fe400078e020a */
[----:B------:R-:W-:-:S03]  /*9000*/  IMAD.MOV.U32 R6, RZ, RZ, 0x1 ;  /* 0x00000001ff067424 */ /* 0x000fc600078e00ff */
[----:B------:R-:W-:Y:S02]  /*9010*/  SEL R9, R4, R7, !P0 ;  /* 0x0000000704097207 */ /* 0x000fe40004000000 */
[----:B------:R-:W-:-:S07]  /*9020*/  SEL R7, R7, R4, !P0 ;  /* 0x0000000407077207 */ /* 0x000fce0004000000 */
.L_x_291:
[----:B------:R-:W-:-:S08]  /*9030*/  NOP ;  /* 0x0000000000007918 */ /* 0x000fd00000000000 */
[----:B------:R-:W0:-:S00]  /*9040*/  USETMAXREG.DEALLOC.CTAPOOL 0x28 ;  /* 0x00000028000079c8 */ /* 0x000e0000080e0500 */
[----:B0-----:R-:W-:-:S13]  /*9050*/  ISETP.NE.AND P0, PT, R0, RZ, PT ;  /* 0x000000ff0000720c */ /* 0x001fda0003f05270 */
[----:B------:R-:W-:Y:S05]  /*9060*/  @P0 EXIT ;  /* 0x000000000000094d */ /* 0x000fea0003800000 */
[----:B------:R-:W-:Y:S01]  /*9070*/  LOP3.LUT P0, RZ, R6, 0xff, RZ, 0xc0, !PT ;  /* 0x000000ff06ff7812 */ /* 0x000fe2000780c0ff */
[----:B------:R-:W-:Y:S02]  /*9080*/  IMAD.MOV.U32 R0, RZ, RZ, 0x1 ;  /* 0x00000001ff007424 */ /* 0x000fe400078e00ff */
[----:B------:R-:W-:-:S10]  /*9090*/  IMAD.MOV.U32 R12, RZ, RZ, RZ ;  /* 0x000000ffff0c7224 */ /* 0x000fd400078e00ff */
[----:B------:R-:W-:Y:S05]  /*90a0*/  @!P0 BRA `(.L_x_294) ;  /* 0x0000000c00308947 */ /* 0x000fea0003800000 */
[----:B------:R-:W0:Y:S01]  /*90b0*/  LDC R0, c[0x0][0x28c] ;  /* 0x0000a300ff007b82 */ /* 0x000e220000000800 */
[----:B------:R-:W-:Y:S01]  /*90c0*/  ULDC UR5, c[0x0][0x600] ;  /* 0x0001800000057ab9 */ /* 0x000fe20000000800 */
[----:B------:R-:W-:Y:S01]  /*90d0*/  ULDC UR4, c[0x0][0xc] ;  /* 0x0000030000047ab9 */ /* 0x000fe20000000800 */
[----:B------:R-:W-:Y:S01]  /*90e0*/  UIADD3 UR16, UR5, -0x1, URZ ;  /* 0xffffffff05107890 */ /* 0x000fe2000fffe03f */
[C---:B------:R-:W-:Y:S01]  /*90f0*/  LOP3.LUT P2, RZ, R18.reuse, 0x7f, RZ, 0xc0, !PT ;  /* 0x0000007f12ff7812 */ /* 0x040fe2000784c0ff */
[----:B------:R-:W-:Y:S01]  /*9100*/  ULDC UR6, c[0x0][0x658] ;  /* 0x0001960000067ab9 */ /* 0x000fe20000000800 */
[----:B------:R-:W-:Y:S01]  /*9110*/  ULDC UR5, c[0x0][0x10] ;  /* 0x0000040000057ab9 */ /* 0x000fe20000000800 */
[----:B------:R-:W-:Y:S01]  /*9120*/  UMOV UR7, 0xffffffff ;  /* 0xffffffff00077882 */ /* 0x000fe20000000000 */
[----:B------:R-:W-:Y:S01]  /*9130*/  UMOV UR8, 0x1 ;  /* 0x0000000100087882 */ /* 0x000fe20000000000 */
[----:B------:R-:W-:Y:S01]  /*9140*/  UIMAD.WIDE.U32 UR4, UR4, UR5, URZ ;  /* 0x00000005040472a5 */ /* 0x000fe2000f8e003f */
[----:B------:R-:W-:Y:S01]  /*9150*/  LOP3.LUT P0, RZ, R18, 0x1f, RZ, 0xc0, !PT ;  /* 0x0000001f12ff7812 */ /* 0x000fe2000780c0ff */
[----:B------:R-:W-:Y:S01]  /*9160*/  USHF.L.U32 UR7, UR7, UR6, URZ ;  /* 0x0000000607077299 */ /* 0x000fe2000800063f */
[----:B------:R-:W-:Y:S01]  /*9170*/  BSSY B0, `(.L_x_294) ;  /* 0x00000bf000007945 */ /* 0x000fe20003800000 */
[----:B------:R-:W-:Y:S01]  /*9180*/  USHF.L.U32 UR18, UR8, UR6, URZ ;  /* 0x0000000608127299 */ /* 0x000fe2000800063f */
[----:B------:R-:W-:Y:S01]  /*9190*/  IMAD.MOV.U32 R13, RZ, RZ, 0x1 ;  /* 0x00000001ff0d7424 */ /* 0x000fe200078e00ff */
[----:B------:R-:W-:Y:S01]  /*91a0*/  LOP3.LUT R11, R19, 0x2, RZ, 0xfc, !PT ;  /* 0x00000002130b7812 */ /* 0x000fe200078efcff */
[----:B------:R-:W-:Y:S01]  /*91b0*/  ULDC UR6, c[0x0][0x14] ;  /* 0x0000050000067ab9 */ /* 0x000fe20000000800 */
[----:B------:R-:W-:Y:S01]  /*91c0*/  PLOP3.LUT P0, PT, P0, P2, PT, 0x8a, 0x0 ;  /* 0x000000000000781c */ /* 0x000fe20000705172 */
[----:B------:R-:W-:Y:S01]  /*91d0*/  UIMAD.WIDE.U32 UR20, UR4, UR6, URZ ;  /* 0x00000006041472a5 */ /* 0x000fe2000f8e003f */
[----:B------:R-:W-:Y:S01]  /*91e0*/  IMAD.MOV.U32 R12, RZ, RZ, RZ ;  /* 0x000000ffff0c7224 */ /* 0x000fe200078e00ff */
[----:B------:R-:W-:-:S02]  /*91f0*/  UIMAD UR13, UR5, UR6, URZ ;  /* 0x00000006050d72a4 */ /* 0x000fc4000f8e023f */
[----:B------:R-:W-:Y:S01]  /*9200*/  ULOP3.LUT UR17, URZ, UR7, URZ, 0x33, !UPT ;  /* 0x000000073f117292 */ /* 0x000fe2000f8e333f */
[----:B0-----:R-:W-:Y:S01]  /*9210*/  VIADD R0, R0, 0x7f ;  /* 0x0000007f00007836 */ /* 0x001fe20000000000 */
[----:B------:R-:W-:Y:S01]  /*9220*/  UIADD3 UR13, UR21, UR13, URZ ;  /* 0x0000000d150d7290 */ /* 0x000fe2000fffe03f */
[----:B------:R-:W-:-:S03]  /*9230*/  ULDC.64 UR22, c[0x0][0x198] ;  /* 0x0000660000167ab9 */ /* 0x000fc60000000a00 */
[----:B------:R-:W-:-:S04]  /*9240*/  SHF.R.S32.HI R3, RZ, 0x1f, R0 ;  /* 0x0000001fff037819 */ /* 0x000fc80000011400 */
[----:B------:R-:W-:Y:S01]  /*9250*/  LEA.HI R3, R3, R0, RZ, 0x7 ;  /* 0x0000000003037211 */ /* 0x000fe200078f38ff */
[----:B------:R-:W-:-:S03]  /*9260*/  IMAD.MOV.U32 R0, RZ, RZ, 0x1 ;  /* 0x00000001ff007424 */ /* 0x000fc600078e00ff */
[----:B------:R-:W-:-:S05]  /*9270*/  SHF.R.S32.HI R3, RZ, 0x7, R3 ;  /* 0x00000007ff037819 */ /* 0x000fca0000011403 */
[----:B------:R-:W-:-:S07]  /*9280*/  VIADD R10, R3, 0x1 ;  /* 0x00000001030a7836 */ /* 0x000fce0000000000 */
.L_x_306:
[----:B------:R-:W-:-:S03]  /*9290*/  UMOV UR4, 0xffffffff ;  /* 0xffffffff00047882 */ /* 0x000fc60000000000 */
[----:B------:R-:W-:Y:S05]  /*92a0*/  BRA.DIV UR4, `(.L_x_295) ;  /* 0x0000000e04747947 */ /* 0x000fea000b800000 */
[----:B------:R-:W-:-:S13]  /*92b0*/  ELECT P6, URZ, PT ;  /* 0x00000000003f782f */ /* 0x000fda00038c0000 */
.L_x_316:
[----:B------:R-:W0:Y:S01]  /*92c0*/  LDC R4, c[0x0][0x28c] ;  /* 0x0000a300ff047b82 */ /* 0x000e220000000800 */
[----:B------:R-:W-:Y:S01]  /*92d0*/  BSSY B1, `(.L_x_296) ;  /* 0x0000037000017945 */ /* 0x000fe20003800000 */
[----:B0-----:R-:W-:-:S13]  /*92e0*/  ISETP.LT.OR P6, PT, R4, 0x1, !P6 ;  /* 0x000000010400780c */ /* 0x001fda00077c1670 */
[----:B------:R-:W-:Y:S05]  /*92f0*/  @P6 BRA `(.L_x_297) ;  /* 0x0000000000d06947 */ /* 0x000fea0003800000 */
[----:B------:R-:W-:Y:S02]  /*9300*/  IMAD.SHL.U32 R15, R9, 0x80, RZ ;  /* 0x00000080090f7824 */ /* 0x000fe400078e00ff */
[----:B------:R-:W-:Y:S02]  /*9310*/  IMAD.SHL.U32 R18, R7, 0x100, RZ ;  /* 0x0000010007127824 */ /* 0x000fe400078e00ff */
[----:B------:R-:W-:Y:S02]  /*9320*/  IMAD.MOV.U32 R20, RZ, RZ, RZ ;  /* 0x000000ffff147224 */ /* 0x000fe400078e00ff */
[----:B------:R-:W-:Y:S02]  /*9330*/  IMAD.MOV.U32 R4, RZ, RZ, R10 ;  /* 0x000000ffff047224 */ /* 0x000fe400078e000a */
[----:B------:R-:W-:Y:S02]  /*9340*/  IMAD.MOV.U32 R5, RZ, RZ, R0 ;  /* 0x000000ffff057224 */ /* 0x000fe400078e0000 */
[----:B------:R-:W-:-:S07]  /*9350*/  IMAD.MOV.U32 R6, RZ, RZ, R12 ;  /* 0x000000ffff067224 */ /* 0x000fce00078e000c */
.L_x_301:
[----:B------:R-:W0:Y:S01]  /*9360*/  S2R R14, SR_CgaCtaId ;  /* 0x00000000000e7919 */ /* 0x000e220000008800 */
[----:B------:R-:W-:Y:S01]  /*9370*/  MOV R7, 0x400 ;  /* 0x0000040000077802 */ /* 0x000fe20000000f00 */
[----:B------:R-:W1:Y:S03]  /*9380*/  @!P2 LDC R9, c[0x0][0x500] ;  /* 0x00014000ff09ab82 */ /* 0x000e660000000800 */
[----:B0-----:R-:W-:Y:S02]  /*9390*/  LEA R21, R14, R7, 0x18 ;  /* 0x000000070e157211 */ /* 0x001fe400078ec0ff */
[----:B------:R-:W-:-:S03]  /*93a0*/  SHF.L.U32 R7, R5, 0x1f, RZ ;  /* 0x0000001f05077819 */ /* 0x000fc600000006ff */
[----:B------:R-:W-:-:S04]  /*93b0*/  IMAD R14, R6, 0x8, R21 ;  /* 0x00000008060e7824 */ /* 0x000fc800078e0215 */
[----:B------:R-:W0:Y:S02]  /*93c0*/  SYNCS.PHASECHK.TRANS64.TRYWAIT P1, [R14+URZ+0x18], R7 ;  /* 0x000018070e0075a7 */ /* 0x000e24000802017f */
[----:B01----:R-:W-:Y:S05]  /*93d0*/  @!P1 BRA `(.L_x_298) ;  /* 0x0000000c00489947 */ /* 0x003fea0003800000 */
.L_x_317:
[----:B0-----:R-:W-:Y:S01]  /*93e0*/  PRMT R7, R11, 0x9910, RZ ;  /* 0x000099100b077816 */ /* 0x001fe200000000ff */
[----:B------:R0:W-:Y:S03]  /*93f0*/  @!P2 SYNCS.ARRIVE.TRANS64 RZ, [R14+URZ], R9 ;  /* 0x000000090effa9a7 */ /* 0x0001e6000800003f */
[----:B------:R-:W-:-:S13]  /*9400*/  ISETP.NE.AND P1, PT, R7, 0x2, PT ;  /* 0x000000020700780c */ /* 0x000fda0003f25270 */
[----:B0-----:R-:W-:Y:S05]  /*9410*/  @P1 BRA `(.L_x_299) ;  /* 0x0000000000041947 */ /* 0x001fea0003800000 */
[----:B------:R-:W-:Y:S01]  /*9420*/  BPT.TRAP 0x1 ;  /* 0x000000040000795c */ /* 0x000fe20000300000 */
.L_x_299:
[----:B------:R-:W-:Y:S05]  /*9430*/  @P0 BRA `(.L_x_300) ;  /* 0x0000000000040947 */ /* 0x000fea0003800000 */
[----:B------:R-:W-:Y:S01]  /*9440*/  BPT.TRAP 0x1 ;  /* 0x000000040000795c */ /* 0x000fe20000300000 */
.L_x_300:
[--C-:B------:R-:W-:Y:S01]  /*9450*/  IMAD R7, R6, 0x8000, R21.reuse ;  /* 0x0000800006077824 */ /* 0x100fe200078e0215 */
[----:B------:R-:W-:Y:S01]  /*9460*/  R2UR UR9, R14 ;  /* 0x000000000e0972ca */ /* 0x000fe200000e0000 */
[----:B------:R-:W-:Y:S01]  /*9470*/  IMAD R21, R6, 0x4000, R21 ;  /* 0x0000400006157824 */ /* 0x000fe200078e0215 */
[----:B------:R-:W-:Y:S01]  /*9480*/  UIADD3 UR4, UP0, UR22, 0xf0, URZ ;  /* 0x000000f016047890 */ /* 0x000fe2000ff1e03f */
[----:B------:R-:W-:Y:S01]  /*9490*/  VIADD R4, R4, 0xffffffff ;  /* 0xffffffff04047836 */ /* 0x000fe20000000000 */
[----:B------:R-:W-:Y:S01]  /*94a0*/  R2UR UR5, R7 ;  /* 0x00000000070572ca */ /* 0x000fe200000e0000 */
[----:B------:R-:W-:Y:S01]  /*94b0*/  UIADD3 UR24, UP1, UR22, 0x1f0, URZ ;  /* 0x000001f016187890 */ /* 0x000fe2000ff3e03f */
[----:B------:R-:W-:Y:S01]  /*94c0*/  R2UR UR8, R21 ;  /* 0x00000000150872ca */ /* 0x000fe200000e0000 */
[----:B------:R-:W-:Y:S01]  /*94d0*/  VIADD R6, R6, 0x1 ;  /* 0x0000000106067836 */ /* 0x000fe20000000000 */
[----:B------:R-:W-:Y:S01]  /*94e0*/  R2UR UR11, R18 ;  /* 0x00000000120b72ca */ /* 0x000fe200000e0000 */
[----:B------:R-:W-:Y:S01]  /*94f0*/  UIADD3.X UR25, URZ, UR23, URZ, UP1, !UPT ;  /* 0x000000173f197290 */ /* 0x000fe20008ffe43f */
[----:B------:R-:W-:Y:S01]  /*9500*/  R2UR UR10, R20 ;  /* 0x00000000140a72ca */ /* 0x000fe200000e0000 */
[----:B------:R-:W-:Y:S01]  /*9510*/  UMOV UR6, 0x0 ;  /* 0x0000000000067882 */ /* 0x000fe20000000000 */
[----:B------:R-:W-:Y:S01]  /*9520*/  R2UR UR12, R8 ;  /* 0x00000000080c72ca */ /* 0x000fe200000e0000 */
[----:B------:R-:W-:Y:S01]  /*9530*/  UMOV UR7, 0x10000000 ;  /* 0x1000000000077882 */ /* 0x000fe20000000000 */
[----:B------:R-:W-:Y:S01]  /*9540*/  R2UR UR19, R15 ;  /* 0x000000000f1372ca */ /* 0x000fe200000e0000 */
[----:B------:R-:W-:Y:S01]  /*9550*/  VIADD R20, R20, 0x80 ;  /* 0x0000008014147836 */ /* 0x000fe20000000000 */
[----:B------:R-:W-:Y:S01]  /*9560*/  ISETP.GT.AND P3, PT, R4, 0x1, PT ;  /* 0x000000010400780c */ /* 0x000fe20003f64270 */
[----:B------:R-:W-:Y:S01]  /*9570*/  UIADD3 UR14, UR5, 0x100, URZ ;  /* 0x00000100050e7890 */ /* 0x000fe2000fffe03f */
[----:B------:R-:W-:Y:S01]  /*9580*/  ISETP.NE.AND P1, PT, R6, 0x3, PT ;  /* 0x000000030600780c */ /* 0x000fe20003f25270 */
[----:B------:R-:W-:-:S02]  /*9590*/  UIADD3.X UR5, URZ, UR23, URZ, UP0, !UPT ;  /* 0x000000173f057290 */ /* 0x000fc400087fe43f */
[----:B------:R-:W-:Y:S01]  /*95a0*/  UIADD3 UR15, UR8, 0x18100, URZ ;  /* 0x00018100080f7890 */ /* 0x000fe2000fffe03f */
[----:B------:R-:W-:Y:S02]  /*95b0*/  SEL R14, RZ, 0x1, P1 ;  /* 0x00000001ff0e7807 */ /* 0x000fe40000800000 */
[----:B------:R-:W-:Y:S01]  /*95c0*/  UMOV UR8, UR14 ;  /* 0x0000000e00087c82 */ /* 0x000fe20008000000 */
[----:B------:R-:W-:Y:S02]  /*95d0*/  SEL R6, R6, RZ, P1 ;  /* 0x000000ff06067207 */ /* 0x000fe40000800000 */
[----:B------:R-:W-:Y:S01]  /*95e0*/  LOP3.LUT R5, R5, R14, RZ, 0x3c, !PT ;  /* 0x0000000e05057212 */ /* 0x000fe200078e3cff */
[----:B------:R0:W-:Y:S02]  /*95f0*/  UTMALDG.3D [UR8], [UR4], desc[UR6] ;  /* 0x00000608040075b4 */ /* 0x0001e40008011000 */
[----:B0-----:R-:W-:Y:S01]  /*9600*/  UMOV UR8, UR15 ;  /* 0x0000000f00087c82 */ /* 0x001fe20008000000 */
[----:B------:R-:W-:-:S02]  /*9610*/  UMOV UR11, UR19 ;  /* 0x00000013000b7c82 */ /* 0x000fc40008000000 */
[----:B------:R0:W-:Y:S02]  /*9620*/  UTMALDG.3D [UR8], [UR24], desc[UR6] ;  /* 0x00000608180075b4 */ /* 0x0001e40008011000 */
[----:B0-----:R-:W-:Y:S05]  /*9630*/  @P3 BRA `(.L_x_301) ;  /* 0xfffffffc00483947 */ /* 0x001fea000383ffff */
.L_x_297:
[----:B------:R-:W-:Y:S05]  /*9640*/  BSYNC B1 ;  /* 0x0000000000017941 */ /* 0x000fea0003800000 */
.L_x_296:
[----:B------:R-:W-:Y:S01]  /*9650*/  LOP3.LUT P3, RZ, R13, 0xff, RZ, 0xc0, !PT ;  /* 0x000000ff0dff7812 */ /* 0x000fe2000786c0ff */
[----:B------:R-:W-:Y:S01]  /*9660*/  IMAD.IADD R12, R3, 0x1, R12 ;  /* 0x00000001030c7824 */ /* 0x000fe200078e020c */
[----:B------:R-:W-:Y:S01]  /*9670*/  IADD3 R16, P4, R16, UR20, RZ ;  /* 0x0000001410107c10 */ /* 0x000fe2000ff9e0ff */
[----:B------:R-:W-:Y:S01]  /*9680*/  ULDC.64 UR4, c[0x0][0x650] ;  /* 0x0001940000047ab9 */ /* 0x000fe20000000a00 */
[----:B------:R-:W-:Y:S01]  /*9690*/  BSSY B1, `(.L_x_302) ;  /* 0x000006a000017945 */ /* 0x000fe20003800000 */
[----:B------:R-:W-:Y:S01]  /*96a0*/  IMAD.MOV.U32 R9, RZ, RZ, -0x1 ;  /* 0xffffffffff097424 */ /* 0x000fe200078e00ff */
[----:B------:R-:W-:Y:S01]  /*96b0*/  ISETP.GT.U32.AND P1, PT, R12, 0x2, PT ;  /* 0x000000020c00780c */ /* 0x000fe20003f24070 */
[----:B------:R-:W-:Y:S01]  /*96c0*/  IMAD.MOV.U32 R8, RZ, RZ, -0x1 ;  /* 0xffffffffff087424 */ /* 0x000fe200078e00ff */
[----:B------:R-:W-:Y:S02]  /*96d0*/  IADD3.X R17, R17, UR13, RZ, P4, !PT ;  /* 0x0000000d11117c10 */ /* 0x000fe4000a7fe4ff */
[----:B------:R-:W-:-:S02]  /*96e0*/  ISETP.LT.U32.AND P1, PT, R3, 0x3, P1 ;  /* 0x000000030300780c */ /* 0x000fc40000f21070 */
[----:B------:R-:W-:Y:S01]  /*96f0*/  PRMT R13, RZ, 0x7610, R13 ;  /* 0x00007610ff0d7816 */ /* 0x000fe2000000000d */
[----:B------:R-:W0:Y:S01]  /*9700*/  @P3 S2R R5, SR_CgaCtaId ;  /* 0x0000000000053919 */ /* 0x000e220000008800 */
[----:B------:R-:W-:-:S04]  /*9710*/  @P3 MOV R4, 0x400 ;  /* 0x0000040000043802 */ /* 0x000fc80000000f00 */
[----:B0-----:R-:W-:Y:S01]  /*9720*/  @P3 LEA R6, R5, R4, 0x18 ;  /* 0x0000000405063211 */ /* 0x001fe200078ec0ff */
[----:B------:R-:W-:-:S03]  /*9730*/  IMAD.WIDE.U32 R4, R12, -0x55555555, RZ ;  /* 0xaaaaaaab0c047825 */ /* 0x000fc600078e00ff */
[----:B------:R0:W-:Y:S01]  /*9740*/  @P3 SYNCS.ARRIVE.TRANS64.A1T0 RZ, [R6+URZ+0x48], RZ ;  /* 0x000048ff06ff39a7 */ /* 0x0001e2000810003f */
[----:B------:R-:W-:Y:S02]  /*9750*/  ISETP.GE.U32.AND P3, PT, R3, 0x3, PT ;  /* 0x000000030300780c */ /* 0x000fe40003f66070 */
[----:B------:R-:W-:Y:S02]  /*9760*/  SHF.R.U32.HI R7, RZ, 0x1, R5 ;  /* 0x00000001ff077819 */ /* 0x000fe40000011605 */
[----:B------:R-:W-:Y:S02]  /*9770*/  SEL R5, RZ, 0x1, !P1 ;  /* 0x00000001ff057807 */ /* 0x000fe40004800000 */
[----:B------:R-:W-:Y:S01]  /*9780*/  ISETP.GE.U32.AND P1, PT, R16, UR4, PT ;  /* 0x0000000410007c0c */ /* 0x000fe2000bf26070 */
[----:B------:R-:W-:Y:S01]  /*9790*/  IMAD R12, R7, -0x3, R12 ;  /* 0xfffffffd070c7824 */ /* 0x000fe200078e020c */
[----:B------:R-:W-:Y:S02]  /*97a0*/  LOP3.LUT R0, R0, R5, RZ, 0x3c, !PT ;  /* 0x0000000500007212 */ /* 0x000fe400078e3cff */
[----:B------:R-:W-:-:S02]  /*97b0*/  ISETP.GE.U32.AND.EX P1, PT, R17, UR5, PT, P1 ;  /* 0x0000000511007c0c */ /* 0x000fc4000bf26110 */
[----:B------:R-:W-:Y:S02]  /*97c0*/  PRMT R4, RZ, 0x7610, R4 ;  /* 0x00007610ff047816 */ /* 0x000fe40000000004 */
[----:B------:R-:W-:Y:S01]  /*97d0*/  @P3 LOP3.LUT R0, R0, 0x1, R7, 0x78, !PT ;  /* 0x0000000100003812 */ /* 0x000fe200078e7807 */
[----:B------:R-:W-:-:S08]  /*97e0*/  IMAD.MOV.U32 R7, RZ, RZ, -0x1 ;  /* 0xffffffffff077424 */ /* 0x000fd000078e00ff */
[----:B0-----:R-:W-:Y:S05]  /*97f0*/  @P1 BRA `(.L_x_303) ;  /* 0x00000004004c1947 */ /* 0x001fea0003800000 */
[----:B------:R-:W-:Y:S01]  /*9800*/  ULDC.64 UR4, c[0x0][0x628] ;  /* 0x00018a0000047ab9 */ /* 0x000fe20000000a00 */
[----:B------:R-:W0:Y:S01]  /*9810*/  S2R R15, SR_CTAID.X ;  /* 0x00000000000f7919 */ /* 0x000e220000002500 */
[----:B------:R-:W-:Y:S01]  /*9820*/  ISETP.NE.U32.AND P1, PT, RZ, UR4, PT ;  /* 0x00000004ff007c0c */ /* 0x000fe2000bf25070 */
[----:B------:R-:W-:Y:S01]  /*9830*/  ULDC UR7, c[0x0][0x630] ;  /* 0x00018c0000077ab9 */ /* 0x000fe20000000800 */
[----:B------:R-:W-:Y:S01]  /*9840*/  IMAD.MOV.U32 R4, RZ, RZ, R16 ;  /* 0x000000ffff047224 */ /* 0x000fe200078e0010 */
[----:B------:R-:W1:Y:S01]  /*9850*/  S2R R14, SR_CTAID.Y ;  /* 0x00000000000e7919 */ /* 0x000e620000002600 */
[----:B------:R-:W-:Y:S01]  /*9860*/  ISETP.NE.AND.EX P1, PT, RZ, UR5, PT, P1 ;  /* 0x00000005ff007c0c */ /* 0x000fe2000bf25310 */
[----:B------:R-:W-:-:S12]  /*9870*/  IMAD.MOV.U32 R5, RZ, RZ, R17 ;  /* 0x000000ffff057224 */ /* 0x000fd800078e0011 */
[----:B------:R-:W-:Y:S05]  /*9880*/  @!P1 BRA `(.L_x_304) ;  /* 0x0000000000289947 */ /* 0x000fea0003800000 */
[----:B------:R-:W-:Y:S02]  /*9890*/  ULDC UR6, c[0x0][0x634] ;  /* 0x00018d0000067ab9 */ /* 0x000fe40000000800 */
[----:B------:R-:W-:-:S05]  /*98a0*/  IADD3 R9, P1, R16, UR6, RZ ;  /* 0x0000000610097c10 */ /* 0x000fca000ff3e0ff */
[----:B------:R-:W-:-:S04]  /*98b0*/  IMAD.X R21, RZ, RZ, R17, P1 ;  /* 0x000000ffff157224 */ /* 0x000fc800008e0611 */
[----:B------:R-:W-:-:S04]  /*98c0*/  IMAD.WIDE.U32 R6, R21, UR4, RZ ;  /* 0x0000000415067c25 */ /* 0x000fc8000f8e00ff */
[----:B------:R-:W-:-:S04]  /*98d0*/  IMAD.WIDE.U32 R6, P1, R9, UR5, R6 ;  /* 0x0000000509067c25 */ /* 0x000fc8000f820006 */
[----:B------:R-:W-:-:S04]  /*98e0*/  IMAD.WIDE.U32 R8, R9, UR4, RZ ;  /* 0x0000000409087c25 */ /* 0x000fc8000f8e00ff */
[----:B------:R-:W-:Y:S01]  /*98f0*/  IMAD.X R5, RZ, RZ, RZ, P1 ;  /* 0x000000ffff057224 */ /* 0x000fe200008e06ff */
[----:B------:R-:W-:Y:S01]  /*9900*/  IADD3 RZ, P1, R9, R6, RZ ;  /* 0x0000000609ff7210 */ /* 0x000fe20007f3e0ff */
[----:B------:R-:W-:-:S04]  /*9910*/  IMAD.MOV.U32 R4, RZ, RZ, R7 ;  /* 0x000000ffff047224 */ /* 0x000fc800078e0007 */
[----:B------:R-:W-:-:S08]  /*9920*/  IMAD.WIDE.U32.X R4, R21, UR5, R4, P1 ;  /* 0x0000000515047c25 */ /* 0x000fd000088e0404 */
.L_x_304:
[--C-:B------:R-:W-:Y:S01]  /*9930*/  SHF.R.U64 R8, R4, UR7, R5.reuse ;  /* 0x0000000704087c19 */ /* 0x100fe20008001205 */
[----:B------:R-:W-:Y:S01]  /*9940*/  ULDC.64 UR4, c[0x0][0x620] ;  /* 0x0001880000047ab9 */ /* 0x000fe20000000a00 */
[----:B------:R-:W-:Y:S01]  /*9950*/  SHF.R.U32.HI R4, RZ, UR7, R5 ;  /* 0x00000007ff047c19 */ /* 0x000fe20008011605 */
[----:B------:R-:W2:Y:S01]  /*9960*/  LDC R24, c[0x0][0x144] ;  /* 0x00005100ff187b82 */ /* 0x000ea20000000800 */
[----:B------:R-:W-:Y:S01]  /*9970*/  IADD3 R7, P1, RZ, -R8, RZ ;  /* 0x80000008ff077210 */ /* 0x000fe20007f3e0ff */
[----:B------:R-:W-:Y:S01]  /*9980*/  ULDC.64 UR8, c[0x0][0x640] ;  /* 0x0001900000087ab9 */ /* 0x000fe20000000a00 */
[----:B0-----:R-:W-:Y:S01]  /*9990*/  I2FP.F32.U32 R9, R15 ;  /* 0x0000000f00097245 */ /* 0x001fe20000201000 */
[----:B------:R-:W-:Y:S02]  /*99a0*/  ULDC UR6, c[0x0][0x608] ;  /* 0x0001820000067ab9 */ /* 0x000fe40000000800 */
[----:B------:R-:W-:Y:S01]  /*99b0*/  IMAD.X R4, RZ, RZ, ~R4, P1 ;  /* 0x000000ffff047224 */ /* 0x000fe200008e0e04 */
[----:B------:R-:W-:Y:S01]  /*99c0*/  ISETP.NE.U32.AND P1, PT, RZ, UR8, PT ;  /* 0x00000008ff007c0c */ /* 0x000fe2000bf25070 */
[----:B------:R-:W0:Y:S02]  /*99d0*/  LDC R21, c[0x0][0x148] ;  /* 0x00005200ff157b82 */ /* 0x000e240000000800 */
[----:B------:R-:W-:Y:S01]  /*99e0*/  IMAD R6, R4, UR4, RZ ;  /* 0x0000000404067c24 */ /* 0x000fe2000f8e02ff */
[----:B------:R-:W-:Y:S01]  /*99f0*/  ISETP.NE.AND.EX P1, PT, RZ, UR9, PT, P1 ;  /* 0x00000009ff007c0c */ /* 0x000fe2000bf25310 */
[----:B------:R-:W-:Y:S01]  /*9a00*/  IMAD.WIDE.U32 R4, R7, UR4, R16 ;  /* 0x0000000407047c25 */ /* 0x000fe2000f8e0010 */
[----:B------:R-:W-:-:S03]  /*9a10*/  ULDC UR4, c[0x0][0x150] ;  /* 0x0000540000047ab9 */ /* 0x000fc60000000800 */
[----:B------:R-:W-:Y:S02]  /*9a20*/  IMAD R7, R7, UR5, R6 ;  /* 0x0000000507077c24 */ /* 0x000fe4000f8e0206 */
[----:B------:R-:W-:Y:S01]  /*9a30*/  FMUL R6, R9, UR4 ;  /* 0x0000000409067c20 */ /* 0x000fe20008400000 */
[----:B------:R-:W-:Y:S01]  /*9a40*/  ULDC UR4, c[0x0][0x618] ;  /* 0x0001860000047ab9 */ /* 0x000fe20000000800 */
[----:B------:R-:W-:Y:S01]  /*9a50*/  ULDC UR5, c[0x0][0x154] ;  /* 0x0000550000057ab9 */ /* 0x000fe20000000800 */
[----:B------:R-:W-:-:S03]  /*9a60*/  IMAD.IADD R5, R5, 0x1, R7 ;  /* 0x0000000105057824 */ /* 0x000fc600078e0207 */
[----:B------:R-:W3:Y:S02]  /*9a70*/  F2I.U32.TRUNC.NTZ R6, R6 ;  /* 0x0000000600067305 */ /* 0x000ee4000020f000 */
[----:B------:R-:W-:Y:S02]  /*9a80*/  SHF.R.U64 R9, R4, UR4, R5 ;  /* 0x0000000404097c19 */ /* 0x000fe40008001205 */
[----:B-1----:R-:W-:-:S05]  /*9a90*/  I2FP.F32.U32 R4, R14 ;  /* 0x0000000e00047245 */ /* 0x002fca0000201000 */
[----:B------:R-:W-:Y:S01]  /*9aa0*/  FMUL R22, R4, UR5 ;  /* 0x0000000504167c20 */ /* 0x000fe20008400000 */
[----:B------:R-:W-:Y:S01]  /*9ab0*/  SHF.R.U32.HI R4, RZ, UR4, R5 ;  /* 0x00000004ff047c19 */ /* 0x000fe20008011605 */
[----:B------:R-:W-:-:S03]  /*9ac0*/  ULDC UR4, c[0x0][0x658] ;  /* 0x0001960000047ab9 */ /* 0x000fc60000000800 */
[--C-:B------:R-:W-:Y:S01]  /*9ad0*/  SHF.R.U64 R20, R9, UR6, R4.reuse ;  /* 0x0000000609147c19 */ /* 0x100fe20008001204 */
[----:B------:R-:W1:Y:S01]  /*9ae0*/  F2I.U32.TRUNC.NTZ R22, R22 ;  /* 0x0000001600167305 */ /* 0x000e62000020f000 */
[----:B------:R-:W-:Y:S01]  /*9af0*/  SHF.R.U32.HI R5, RZ, UR6, R4 ;  /* 0x00000006ff057c19 */ /* 0x000fe20008011604 */
[----:B---3--:R-:W-:-:S03]  /*9b00*/  IMAD.MOV R6, RZ, RZ, -R6 ;  /* 0x000000ffff067224 */ /* 0x008fc600078e0a06 */
[----:B------:R-:W-:Y:S01]  /*9b10*/  SHF.R.U64 R18, R20, UR4, R5 ;  /* 0x0000000414127c19 */ /* 0x000fe20008001205 */
[----:B--2---:R-:W-:Y:S01]  /*9b20*/  IMAD R15, R24, R6, R15 ;  /* 0x00000006180f7224 */ /* 0x004fe200078e020f */
[----:B------:R-:W-:-:S03]  /*9b30*/  SHF.R.U32.HI R23, RZ, UR4, R5 ;  /* 0x00000004ff177c19 */ /* 0x000fc60008011605 */
[----:B------:R-:W-:Y:S02]  /*9b40*/  IMAD.MOV.U32 R4, RZ, RZ, R18 ;  /* 0x000000ffff047224 */ /* 0x000fe400078e0012 */
[----:B------:R-:W-:Y:S01]  /*9b50*/  IMAD.MOV.U32 R5, RZ, RZ, R23 ;  /* 0x000000ffff057224 */ /* 0x000fe200078e0017 */
[----:B-1----:R-:W-:Y:S06]  /*9b60*/  @!P1 BRA `(.L_x_305) ;  /* 0x0000000000289947 */ /* 0x002fec0003800000 */
[----:B------:R-:W-:Y:S02]  /*9b70*/  ULDC UR4, c[0x0][0x64c] ;  /* 0x0001930000047ab9 */ /* 0x000fe40000000800 */
[----:B------:R-:W-:-:S05]  /*9b80*/  IADD3 R5, P1, R18, UR4, RZ ;  /* 0x0000000412057c10 */ /* 0x000fca000ff3e0ff */
[----:B------:R-:W-:-:S04]  /*9b90*/  IMAD.X R23, RZ, RZ, R23, P1 ;  /* 0x000000ffff177224 */ /* 0x000fc800008e0617 */
[----:B------:R-:W-:-:S04]  /*9ba0*/  IMAD.WIDE.U32 R6, R23, UR8, RZ ;  /* 0x0000000817067c25 */ /* 0x000fc8000f8e00ff */
[----:B------:R-:W-:-:S04]  /*9bb0*/  IMAD.WIDE.U32 R6, P1, R5, UR9, R6 ;  /* 0x0000000905067c25 */ /* 0x000fc8000f820006 */
[----:B------:R-:W-:-:S04]  /*9bc0*/  IMAD.WIDE.U32 R4, R5, UR8, RZ ;  /* 0x0000000805047c25 */ /* 0x000fc8000f8e00ff */
[----:B------:R-:W-:Y:S01]  /*9bd0*/  IMAD.MOV.U32 R4, RZ, RZ, R7 ;  /* 0x000000ffff047224 */ /* 0x000fe200078e0007 */
[----:B------:R-:W-:Y:S01]  /*9be0*/  IADD3 RZ, P3, R5, R6, RZ ;  /* 0x0000000605ff7210 */ /* 0x000fe20007f7e0ff */
[----:B------:R-:W-:-:S04]  /*9bf0*/  IMAD.X R5, RZ, RZ, RZ, P1 ;  /* 0x000000ffff057224 */ /* 0x000fc800008e06ff */
[----:B------:R-:W-:-:S08]  /*9c00*/  IMAD.WIDE.U32.X R4, R23, UR9, R4, P3 ;  /* 0x0000000917047c25 */ /* 0x000fd000098e0404 */
.L_x_305:
[----:B------:R-:W-:Y:S01]  /*9c10*/  ISETP.NE.AND P1, PT, R2, 0x1, PT ;  /* 0x000000010200780c */ /* 0x000fe20003f25270 */
[----:B------:R-:W-:Y:S01]  /*9c20*/  ULDC UR4, c[0x0][0x648] ;  /* 0x0001920000047ab9 */ /* 0x000fe20000000800 */
[----:B------:R-:W-:Y:S01]  /*9c30*/  LOP3.LUT R20, R20, UR17, RZ, 0xc0, !PT ;  /* 0x0000001114147c12 */ /* 0x000fe2000f8ec0ff */
[----:B------:R-:W-:Y:S01]  /*9c40*/  IMAD.MOV R22, RZ, RZ, -R22 ;  /* 0x000000ffff167224 */ /* 0x000fe200078e0a16 */
[----:B------:R-:W-:Y:S01]  /*9c50*/  SHF.R.U64 R5, R4, UR4, R5 ;  /* 0x0000000404057c19 */ /* 0x000fe20008001205 */
[----:B------:R-:W-:Y:S01]  /*9c60*/  ULDC UR4, c[0x0][0x638] ;  /* 0x00018e0000047ab9 */ /* 0x000fe20000000800 */
[----:B------:R-:W-:Y:S01]  /*9c70*/  LOP3.LUT R9, R9, UR16, RZ, 0xc0, !PT ;  /* 0x0000001009097c12 */ /* 0x000fe2000f8ec0ff */
[----:B------:R-:W-:Y:S01]  /*9c80*/  ULDC UR5, c[0x0][0x610] ;  /* 0x0001840000057ab9 */ /* 0x000fe20000000800 */
[----:B------:R-:W-:Y:S02]  /*9c90*/  IMAD.MOV.U32 R4, RZ, RZ, 0x1 ;  /* 0x00000001ff047424 */ /* 0x000fe400078e00ff */
[----:B------:R-:W-:-:S02]  /*9ca0*/  IMAD.MOV R7, RZ, RZ, -R5 ;  /* 0x000000ffff077224 */ /* 0x000fc400078e0a05 */
[----:B------:R-:W-:Y:S02]  /*9cb0*/  IMAD R20, R5, UR18, R20 ;  /* 0x0000001205147c24 */ /* 0x000fe4000f8e0214 */
[----:B0-----:R-:W-:Y:S02]  /*9cc0*/  @P1 IMAD R15, R21, R22, R14 ;  /* 0x00000016150f1224 */ /* 0x001fe400078e020e */
[----:B------:R-:W-:Y:S01]  /*9cd0*/  IMAD R18, R7, UR4, R18 ;  /* 0x0000000407127c24 */ /* 0x000fe2000f8e0212 */
[----:B------:R-:W-:Y:S01]  /*9ce0*/  ULDC UR4, c[0x0][0x600] ;  /* 0x0001800000047ab9 */ /* 0x000fe20000000800 */
[----:B------:R-:W-:Y:S02]  /*9cf0*/  IMAD R15, R20, UR5, R15 ;  /* 0x00000005140f7c24 */ /* 0x000fe4000f8e020f */
[----:B------:R-:W-:-:S05]  /*9d00*/  IMAD R18, R18, UR4, R9 ;  /* 0x0000000412127c24 */ /* 0x000fca000f8e0209 */
[----:B------:R-:W-:Y:S02]  /*9d10*/  SEL R9, R18, R15, !P1 ;  /* 0x0000000f12097207 */ /* 0x000fe40004800000 */
[----:B------:R-:W-:-:S07]  /*9d20*/  SEL R7, R15, R18, !P1 ;  /* 0x000000120f077207 */ /* 0x000fce0004800000 */
.L_x_303:
[----:B------:R-:W-:Y:S05]  /*9d30*/  BSYNC B1 ;  /* 0x0000000000017941 */ /* 0x000fea0003800000 */
.L_x_302:
[----:B------:R-:W-:-:S13]  /*9d40*/  LOP3.LUT P1, RZ, R4, 0xff, RZ, 0xc0, !PT ;  /* 0x000000ff04ff7812 */ /* 0x000fda000782c0ff */
[----:B------:R-:W-:Y:S05]  /*9d50*/  @P1 BRA `(.L_x_306) ;  /* 0xfffffff4004c1947 */ /* 0x000fea000383ffff */
[----:B------:R-:W-:Y:S05]  /*9d60*/  BSYNC B0 ;  /* 0x0000000000007941 */ /* 0x000fea0003800000 */
.L_x_294:
[----:B------:R-:W-:-:S03]  /*9d70*/  UMOV UR4, 0xffffffff ;  /* 0xffffffff00047882 */ /* 0x000fc60000000000 */
[----:B------:R-:W-:Y:S05]  /*9d80*/  BRA.DIV UR4, `(.L_x_307) ;  /* 0x0000000204f07947 */ /* 0x000fea000b800000 */
[----:B------:R-:W-:-:S13]  /*9d90*/  ELECT P6, URZ, PT ;  /* 0x00000000003f782f */ /* 0x000fda00038c0000 */
.L_x_320:
[----:B------:R-:W-:Y:S04]  /*9da0*/  BSSY B0, `(.L_x_308) ;  /* 0x0000022000007945 */ /* 0x000fe80003800000 */
[----:B------:R-:W-:Y:S05]  /*9db0*/  @!P6 BRA `(.L_x_309) ;  /* 0x000000000080e947 */ /* 0x000fea0003800000 */
[----:B------:R-:W-:-:S04]  /*9dc0*/  LOP3.LUT R19, R19, 0x2, RZ, 0xfc, !PT ;  /* 0x0000000213137812 */ /* 0x000fc800078efcff */
[----:B------:R-:W-:-:S13]  /*9dd0*/  ISETP.NE.AND P0, PT, R19, 0x3, PT ;  /* 0x000000031300780c */ /* 0x000fda0003f05270 */
[----:B------:R-:W-:Y:S05]  /*9de0*/  @!P0 BRA `(.L_x_310) ;  /* 0x0000000000048947 */ /* 0x000fea0003800000 */
[----:B------:R-:W-:Y:S01]  /*9df0*/  BPT.TRAP 0x1 ;  /* 0x000000040000795c */ /* 0x000fe20000300000 */
.L_x_310:
[----:B------:R-:W0:Y:S01]  /*9e00*/  S2R R3, SR_CgaCtaId ;  /* 0x0000000000037919 */ /* 0x000e220000008800 */
[----:B------:R-:W-:-:S04]  /*9e10*/  MOV R2, 0x400 ;  /* 0x0000040000027802 */ /* 0x000fc80000000f00 */
[----:B0-----:R-:W-:Y:S02]  /*9e20*/  LEA R3, R3, R2, 0x18 ;  /* 0x0000000203037211 */ /* 0x001fe400078ec0ff */
[----:B------:R-:W-:-:S03]  /*9e30*/  SHF.L.U32 R2, R0, 0x1f, RZ ;  /* 0x0000001f00027819 */ /* 0x000fc600000006ff */
[----:B------:R-:W-:-:S04]  /*9e40*/  VIADD R3, R3, 0x18 ;  /* 0x0000001803037836 */ /* 0x000fc80000000000 */
[C---:B------:R-:W-:Y:S02]  /*9e50*/  IMAD R7, R12.reuse, 0x8, R3 ;  /* 0x000000080c077824 */ /* 0x040fe400078e0203 */
[----:B------:R-:W-:Y:S02]  /*9e60*/  VIADD R12, R12, 0x1 ;  /* 0x000000010c0c7836 */ /* 0x000fe40000000000 */
[----:B------:R-:W0:Y:S03]  /*9e70*/  SYNCS.PHASECHK.TRANS64.TRYWAIT P0, [R7+URZ], R2 ;  /* 0x00000002070075a7 */ /* 0x000e26000800017f */
[----:B------:R-:W-:-:S04]  /*9e80*/  ISETP.NE.AND P1, PT, R12, 0x3, PT ;  /* 0x000000030c00780c */ /* 0x000fc80003f25270 */
[----:B------:R-:W-:Y:S02]  /*9e90*/  SEL R5, RZ, 0x1, P1 ;  /* 0x00000001ff057807 */ /* 0x000fe40000800000 */
[----:B------:R-:W-:Y:S02]  /*9ea0*/  SEL R12, R12, RZ, P1 ;  /* 0x000000ff0c0c7207 */ /* 0x000fe40000800000 */
[----:B------:R-:W-:-:S03]  /*9eb0*/  LOP3.LUT R5, R0, R5, RZ, 0x3c, !PT ;  /* 0x0000000500057212 */ /* 0x000fc600078e3cff */
[----:B------:R-:W-:Y:S01]  /*9ec0*/  IMAD R9, R12, 0x8, R3 ;  /* 0x000000080c097824 */ /* 0x000fe200078e0203 */
[----:B------:R-:W-:Y:S01]  /*9ed0*/  SHF.L.U32 R4, R5, 0x1f, RZ ;  /* 0x0000001f05047819 */ /* 0x000fe200000006ff */
[----:B0-----:R-:W-:Y:S06]  /*9ee0*/  @!P0 BRA `(.L_x_311) ;  /* 0x0000000000b88947 */ /* 0x001fec0003800000 */
.L_x_321:
[----:B------:R-:W1:Y:S01]  /*9ef0*/  SYNCS.PHASECHK.TRANS64.TRYWAIT P0, [R9+URZ], R4 ;  /* 0x00000004090075a7 */ /* 0x000e62000800017f */
[----:B------:R-:W-:-:S05]  /*9f00*/  VIADD R0, R12, 0x1 ;  /* 0x000000010c007836 */ /* 0x000fca0000000000 */
[----:B------:R-:W-:-:S04]  /*9f10*/  ISETP.NE.AND P1, PT, R0, 0x3, PT ;  /* 0x000000030000780c */ /* 0x000fc80003f25270 */
[----:B0-----:R-:W-:Y:S02]  /*9f20*/  SEL R2, RZ, 0x1, P1 ;  /* 0x00000001ff027807 */ /* 0x001fe40000800000 */
[----:B------:R-:W-:Y:S02]  /*9f30*/  SEL R0, R0, RZ, P1 ;  /* 0x000000ff00007207 */ /* 0x000fe40000800000 */
[----:B------:R-:W-:Y:S01]  /*9f40*/  LOP3.LUT R2, R5, R2, RZ, 0x3c, !PT ;  /* 0x0000000205027212 */ /* 0x000fe200078e3cff */
[----:B-1----:R-:W-:Y:S06]  /*9f50*/  @!P0 BRA `(.L_x_312) ;  /* 0x0000000000b08947 */ /* 0x002fec0003800000 */
.L_x_322:
[----:B------:R-:W-:Y:S01]  /*9f60*/  IMAD R3, R0, 0x8, R3 ;  /* 0x0000000800037824 */ /* 0x000fe200078e0203 */
[----:B------:R-:W-:-:S07]  /*9f70*/  SHF.L.U32 R0, R2, 0x1f, RZ ;  /* 0x0000001f02007819 */ /* 0x000fce00000006ff */
.L_x_313:
[----:B-1----:R1:W2:Y:S02]  /*9f80*/  SYNCS.PHASECHK.TRANS64.TRYWAIT P0, [R3+URZ], R0 ;  /* 0x00000000030075a7 */ /* 0x0022a4000800017f */
[----:B--2---:R-:W-:Y:S05]  /*9f90*/  @!P0 NANOSLEEP.SYNCS 0x989680 ;  /* 0x009896800000895d */ /* 0x004fea0003900000 */
[----:B------:R-:W2:Y:S02]  /*9fa0*/  @!P0 SYNCS.PHASECHK.TRANS64 P0, [R3+URZ], R0 ;  /* 0x00000000030085a7 */ /* 0x000ea4000800007f */
[----:B--2---:R-:W-:Y:S05]  /*9fb0*/  @!P0 BRA `(.L_x_313) ;  /* 0xfffffffc00f08947 */ /* 0x004fea000383ffff */
.L_x_309:
[----:B------:R-:W-:Y:S05]  /*9fc0*/  BSYNC B0 ;  /* 0x0000000000007941 */ /* 0x000fea0003800000 */
.L_x_308:
[----:B------:R-:W-:Y:S05]  /*9fd0*/  EXIT ;  /* 0x000000000000794d */ /* 0x000fea0003800000 */
.L_x_17:
[----:B----4-:R4:W0:Y:S02]  /*9fe0*/  SYNCS.PHASECHK.TRANS64.TRYWAIT P1, [R3+URZ], R0 ;  /* 0x00000000030075a7 */ /* 0x010824000802017f */
[----:B0-----:R-:W-:Y:S05]  /*9ff0*/  @!P1 NANOSLEEP.SYNCS 0x989680 ;  /* 0x009896800000995d */ /* 0x001fea0003900000 */
[----:B------:R-:W0:Y:S02]  /*a000*/  @!P1 SYNCS.PHASECHK.TRANS64 P1, [R3+URZ], R0 ;  /* 0x00000000030095a7 */ /* 0x000e24000802007f */
[----:B0-----:R-:W-:Y:S05]  /*a010*/  @!P1 BRA `(.L_x_17) ;  /* 0xfffffffc00f09947 */ /* 0x001fea000383ffff */
[----:B------:R-:W-:Y:S05]  /*a020*/  BRA `(.L_x_16) ;  /* 0xffffff7000887947 */ /* 0x000fea000383ffff */
.L_x_22:
[----:B-1----:R1:W3:Y:S02]  /*a030*/  SYNCS.PHASECHK.TRANS64.TRYWAIT P1, [R5+URZ], R4 ;  /* 0x00000004050075a7 */ /* 0x0022e4000802017f */
[----:B---3--:R-:W-:Y:S05]  /*a040*/  @!P1 NANOSLEEP.SYNCS 0x989680 ;  /* 0x009896800000995d */ /* 0x008fea0003900000 */
[----:B------:R-:W3:Y:S02]  /*a050*/  @!P1 SYNCS.PHASECHK.TRANS64 P1, [R5+URZ], R4 ;  /* 0x00000004050095a7 */ /* 0x000ee4000802007f */
[----:B---3--:R-:W-:Y:S05]  /*a060*/  @!P1 BRA `(.L_x_22) ;  /* 0xfffffffc00f09947 */ /* 0x008fea000383ffff */
[----:B------:R-:W-:Y:S05]  /*a070*/  BRA `(.L_x_21) ;  /* 0xffffff7400c47947 */ /* 0x000fea000383ffff */
.L_x_295:
[----:B------:R-:W-:Y:S01]  /*a080*/  BSSY B1, `(.L_x_314) ;  /* 0x0000006000017945 */ /* 0x000fe20003800000 */
[----:B------:R-:W-:-:S07]  /*a090*/  IMAD.MOV.U32 R15, RZ, RZ, -0x1 ;  /* 0xffffffffff0f7424 */ /* 0x000fce00078e00ff */
[----:B------:R-:W-:Y:S05]  /*a0a0*/  WARPSYNC.COLLECTIVE R15, `(.L_x_315) ;  /* 0x000000000f0c7348 */ /* 0x000fea0003c00000 */
[----:B------:R-:W-:Y:S02]  /*a0b0*/  ELECT P6, UR62, PT ;  /* 0x00000000003e782f */ /* 0x000fe400038c0000 */
[----:B------:R-:W-:Y:S01]  /*a0c0*/  MOV R14, UR62 ;  /* 0x0000003e000e7c02 */ /* 0x000fe20008000f00 */
[----:B------:R-:W-:Y:S10]  /*a0d0*/  ENDCOLLECTIVE ;  /* 0x000000000000791b */ /* 0x000ff40003800000 */
.L_x_315:
[----:B------:R-:W-:Y:S05]  /*a0e0*/  BSYNC B1 ;  /* 0x0000000000017941 */ /* 0x000fea0003800000 */
.L_x_314:
[----:B------:R-:W-:Y:S05]  /*a0f0*/  BRA `(.L_x_316) ;  /* 0xfffffff000707947 */ /* 0x000fea000383ffff */
.L_x_298:
[----:B0-----:R0:W1:Y:S02]  /*a100*/  SYNCS.PHASECHK.TRANS64.TRYWAIT P1, [R14+URZ+0x18], R7 ;  /* 0x000018070e0075a7 */ /* 0x001064000802017f */
[----:B-1----:R-:W-:Y:S05]  /*a110*/  @!P1 NANOSLEEP.SYNCS 0x989680 ;  /* 0x009896800000995d */ /* 0x002fea0003900000 */
[----:B------:R-:W1:Y:S02]  /*a120*/  @!P1 SYNCS.PHASECHK.TRANS64 P1, [R14+URZ+0x18], R7 ;  /* 0x000018070e0095a7 */ /* 0x000e64000802007f */
[----:B-1----:R-:W-:Y:S05]  /*a130*/  @!P1 BRA `(.L_x_298) ;  /* 0xfffffffc00f09947 */ /* 0x002fea000383ffff */
[----:B------:R-:W-:Y:S05]  /*a140*/  BRA `(.L_x_317) ;  /* 0xfffffff000a47947 */ /* 0x000fea000383ffff */
.L_x_307:
[----:B------:R-:W-:Y:S01]  /*a150*/  BSSY B0, `(.L_x_318) ;  /* 0x0000006000007945 */ /* 0x000fe20003800000 */
[----:B------:R-:W-:-:S07]  /*a160*/  IMAD.MOV.U32 R15, RZ, RZ, -0x1 ;  /* 0xffffffffff0f7424 */ /* 0x000fce00078e00ff */
[----:B------:R-:W-:Y:S05]  /*a170*/  WARPSYNC.COLLECTIVE R15, `(.L_x_319) ;  /* 0x000000000f0c7348 */ /* 0x000fea0003c00000 */
[----:B------:R-:W-:Y:S02]  /*a180*/  ELECT P6, UR62, PT ;  /* 0x00000000003e782f */ /* 0x000fe400038c0000 */
[----:B------:R-:W-:Y:S01]  /*a190*/  MOV R14, UR62 ;  /* 0x0000003e000e7c02 */ /* 0x000fe20008000f00 */
[----:B------:R-:W-:Y:S10]  /*a1a0*/  ENDCOLLECTIVE ;  /* 0x000000000000791b */ /* 0x000ff40003800000 */
.L_x_319:
[----:B------:R-:W-:Y:S05]  /*a1b0*/  BSYNC B0 ;  /* 0x0000000000007941 */ /* 0x000fea0003800000 */
.L_x_318:
[----:B------:R-:W-:Y:S05]  /*a1c0*/  BRA `(.L_x_320) ;  /* 0xfffffff800f47947 */ /* 0x000fea000383ffff */
.L_x_311:
[----:B0-----:R0:W1:Y:S02]  /*a1d0*/  SYNCS.PHASECHK.TRANS64.TRYWAIT P0, [R7+URZ], R2 ;  /* 0x00000002070075a7 */ /* 0x001064000800017f */
[----:B-1----:R-:W-:Y:S05]  /*a1e0*/  @!P0 NANOSLEEP.SYNCS 0x989680 ;  /* 0x009896800000895d */ /* 0x002fea0003900000 */
[----:B------:R-:W1:Y:S02]  /*a1f0*/  @!P0 SYNCS.PHASECHK.TRANS64 P0, [R7+URZ], R2 ;  /* 0x00000002070085a7 */ /* 0x000e64000800007f */
[----:B-1----:R-:W-:Y:S05]  /*a200*/  @!P0 BRA `(.L_x_311) ;  /* 0xfffffffc00f08947 */ /* 0x002fea000383ffff */
[----:B------:R-:W-:Y:S05]  /*a210*/  BRA `(.L_x_321) ;  /* 0xfffffffc00347947 */ /* 0x000fea000383ffff */
.L_x_312:
[----:B0-----:R0:W1:Y:S02]  /*a220*/  SYNCS.PHASECHK.TRANS64.TRYWAIT P0, [R9+URZ], R4 ;  /* 0x00000004090075a7 */ /* 0x001064000800017f */
[----:B-1----:R-:W-:Y:S05]  /*a230*/  @!P0 NANOSLEEP.SYNCS 0x989680 ;  /* 0x009896800000895d */ /* 0x002fea0003900000 */
[----:B------:R-:W1:Y:S02]  /*a240*/  @!P0 SYNCS.PHASECHK.TRANS64 P0, [R9+URZ], R4 ;  /* 0x00000004090085a7 */ /* 0x000e64000800007f */
[----:B-1----:R-:W-:Y:S05]  /*a250*/  @!P0 BRA `(.L_x_312) ;  /* 0xfffffffc00f08947 */ /* 0x002fea000383ffff */
[----:B------:R-:W-:Y:S05]  /*a260*/  BRA `(.L_x_322) ;  /* 0xfffffffc003c7947 */ /* 0x000fea000383ffff */
.L_x_323:
[----:B------:R-:W-:-:S00]  /*a270*/  BRA `(.L_x_323) ;  /* 0xfffffffc00fc7947 */ /* 0x000fc0000383ffff */
[----:B------:R-:W-:-:S00]  /*a280*/  NOP ;  /* 0x0000000000007918 */ /* 0x000fc00000000000 */
[----:B------:R-:W-:-:S00]  /*a290*/  NOP ;  /* 0x0000000000007918 */ /* 0x000fc00000000000 */
[----:B------:R-:W-:-:S00]  /*a2a0*/  NOP ;  /* 0x0000000000007918 */ /* 0x000fc00000000000 */
[----:B------:R-:W-:-:S00]  /*a2b0*/  NOP ;  /* 0x0000000000007918 */ /* 0x000fc00000000000 */
[----:B------:R-:W-:-:S00]  /*a2c0*/  NOP ;  /* 0x0000000000007918 */ /* 0x000fc00000000000 */
[----:B------:R-:W-:-:S00]  /*a2d0*/  NOP ;  /* 0x0000000000007918 */ /* 0x000fc00000000000 */
[----:B------:R-:W-:-:S00]  /*a2e0*/  NOP ;  /* 0x0000000000007918 */ /* 0x000fc00000000000 */
[----:B------:R-:W-:-:S00]  /*a2f0*/  NOP ;  /* 0x0000000000007918 */ /* 0x000fc00000000000 */
.L_x_324:


//--------------------- .nv.global.init           --------------------------
	.section	.nv.global.init,"aw",@progbits
.nv.global.init:
	.type		$str$22,@object
	.size		$str$22,($str$23 - $str$22)
$str$22:
        /*0000*/ 	.byte	0x6b, 0x5f, 0x74, 0x69, 0x6c, 0x65, 0x5f, 0x63, 0x6f, 0x75, 0x6e, 0x74, 0x20, 0x3e, 0x3d, 0x20
        /*0010*/ 	.byte	0x31, 0x00
	.type		$str$23,@object
	.size		$str$23,(__unnamed_1 - $str$23)
$str$23:
        /*0012*/ 	.byte	0x2f, 0x74, 0x6d, 0x70, 0x2f, 0x63, 0x75, 0x74, 0x6c, 0x61, 0x73, 0x73, 0x5f, 0x73, 0x77, 0x65
        /*0022*/ 	.byte	0x65, 0x70, 0x5f, 0x73, 0x72, 0x63, 0x2f, 0x69, 0x6e, 0x63, 0x6c, 0x75, 0x64, 0x65, 0x2f, 0x63
        /*0032*/ 	.byte	0x75, 0x74, 0x6c, 0x61, 0x73, 0x73, 0x2f, 0x67, 0x65, 0x6d, 0x6d, 0x2f, 0x63, 0x6f, 0x6c, 0x6c
        /*0042*/ 	.byte	0x65, 0x63, 0x74, 0x69, 0x76, 0x65, 0x2f, 0x73, 0x6d, 0x39, 0x30, 0x5f, 0x6d, 0x6d, 0x61, 0x5f
        /*0052*/ 	.byte	0x74, 0x6d, 0x61, 0x5f, 0x67, 0x6d, 0x6d, 0x61, 0x5f, 0x73, 0x73, 0x5f, 0x77, 0x61, 0x72, 0x70
        /*0062*/ 	.byte	0x73, 0x70, 0x65, 0x63, 0x69, 0x61, 0x6c, 0x69, 0x7a, 0x65, 0x64, 0x2e, 0x68, 0x70, 0x70, 0x00
	.type		__unnamed_1,@object
	.size		__unnamed_1,(.L_0 - __unnamed_1)
__unnamed_1:
        /*0072*/ 	.byte	0x76, 0x6f, 0x69, 0x64, 0x20, 0x63, 0x75, 0x74, 0x6c, 0x61, 0x73, 0x73, 0x3a, 0x3a, 0x67, 0x65
        /* <DEDUP_REMOVED lines=172> */
        /*0b42*/ 	.byte	0x74, 0x69, 0x74, 0x79, 0x5d, 0x00
.L_0:


//--------------------- .nv.shared._ZN7cutlass13device_kernelINS_4gemm6kernel13GemmUniversalIN4cute5tupleIJiiiiEEENS1_10collective13CollectiveMmaINS1_34MainloopSm90TmaGmmaWarpSpecializedILi3ENS5_IJNS4_1CILi1EEESB_SB_EEENS1_35KernelTmaWarpSpecializedCooperativeEEENS5_IJNSA_ILi256EEENSA_ILi128EEESG_EEEaNS5_IJlSB_lEEEaSI_NS4_8TiledMMAINS4_8MMA_AtomIJNS4_4SM904GMMA27MMA_64x128x32_S32S8S8_SS_TNEEEENS4_6LayoutINS5_IJNSA_ILi2EEESB_SB_EEENS5_IJSB_NSA_ILi0EEESS_EEEEENS5_IJNS4_10UnderscoreESV_SV_EEEEENS4_13SM90_TMA_LOADENS4_14ComposedLayoutINS4_7SwizzleILi3ELi4ELi3EEENS4_18smem_ptr_flag_bitsILi8EEENSP_INS5_IJNSA_ILi8EEESG_EEENS5_IJSG_SB_EEEEEEEvNS4_8identityESY_S18_vS19_EENS_8epilogue10collective6detail29Sm90TmaWarpSpecializedAdapterINS1C_15DefaultEpilogueIaSI_SI_NS1B_6thread17LinearCombinationIaLi1EiiLNS1G_9ScaleType4KindE0ELNS_15FloatRoundStyleE2EaEENS1_15EpilogueDefaultEEEEEvvEEEEvNT_6ParamsE --------------------------
	.section	.nv.shared._ZN7cutlass13device_kernelINS_4gemm6kernel13GemmUniversalIN4cute5tupleIJiiiiEEENS1_10collective13CollectiveMmaINS1_34MainloopSm90TmaGmmaWarpSpecializedILi3ENS5_IJNS4_1CILi1EEESB_SB_EEENS1_35KernelTmaWarpSpecializedCooperativeEEENS5_IJNSA_ILi256EEENSA_ILi128EEESG_EEEaNS5_IJlSB_lEEEaSI_NS4_8TiledMMAINS4_8MMA_AtomIJNS4_4SM904GMMA27MMA_64x128x32_S32S8S8_SS_TNEEEENS4_6LayoutINS5_IJNSA_ILi2EEESB_SB_EEENS5_IJSB_NSA_ILi0EEESS_EEEEENS5_IJNS4_10UnderscoreESV_SV_EEEEENS4_13SM90_TMA_LOADENS4_14ComposedLayoutINS4_7SwizzleILi3ELi4ELi3EEENS4_18smem_ptr_flag_bitsILi8EEENSP_INS5_IJNSA_ILi8EEESG_EEENS5_IJSG_SB_EEEEEEEvNS4_8identityESY_S18_vS19_EENS_8epilogue10collective6detail29Sm90TmaWarpSpecializedAdapterINS1C_15DefaultEpilogueIaSI_SI_NS1B_6thread17LinearCombinationIaLi1EiiLNS1G_9ScaleType4KindE0ELNS_15FloatRoundStyleE2EaEENS1_15EpilogueDefaultEEEEEvvEEEEvNT_6ParamsE,"aw",@nobits
	.sectionflags	@""
	.align	16
	.zero		1024


//--------------------- .nv.shared.reserved.0     --------------------------
	.section	.nv.shared.reserved.0,"aw",@nobits
	.weak		__nv_reservedSMEM_offset_0_alias
	.size		__nv_reservedSMEM_offset_0_alias, 0, 0
	.other		__nv_reservedSMEM_offset_0_alias,@"STO_CUDA_RESERVED_SHARED STV_DEFAULT"
__nv_reservedSMEM_offset_0_alias:
	.zero		0


//--------------------- .nv.global                --------------------------
	.section	.nv.global,"aw",@nobits
.nv.global:
	.type		_ZN39_INTERNAL_18fc7ae5_4_k_cu_96fb240f_57764cute1_E,@object
	.size		_ZN39_INTERNAL_18fc7ae5_4_k_cu_96fb240f_57764cute1_E,(_ZN39_INTERNAL_18fc7ae5_4_k_cu_96fb240f_57764cuda3std3__45__cpo6cbeginE - _ZN39_INTERNAL_18fc7ae5_4_k_cu_96fb240f_57764cute1_E)
_ZN39_INTERNAL_18fc7ae5_4_k_cu_96fb240f_57764cute1_E:
	.zero		1
	.type		_ZN39_INTERNAL_18fc7ae5_4_k_cu_96fb240f_57764cuda3std3__45__cpo6cbeginE,@object
	.size		_ZN39_INTERNAL_18fc7ae5_4_k_cu_96fb240f_57764cuda3std3__45__cpo6cbeginE,(_ZN39_INTERNAL_18fc7ae5_4_k_cu_96fb240f_57764cuda3std3__48in_placeE - _ZN39_INTERNAL_18fc7ae5_4_k_cu_96fb240f_57764cuda3std3__45__cpo6cbeginE)
_ZN39_INTERNAL_18fc7ae5_4_k_cu_96fb240f_57764cuda3std3__45__cpo6cbeginE:
	.zero		1
	.type		_ZN39_INTERNAL_18fc7ae5_4_k_cu_96fb240f_57764cuda3std3__48in_placeE,@object
	.size		_ZN39_INTERNAL_18fc7ae5_4_k_cu_96fb240f_57764cuda3std3__48in_placeE,(_ZN39_INTERNAL_18fc7ae5_4_k_cu_96fb240f_57764cuda3std6ranges3__45__cpo9iter_moveE - _ZN39_INTERNAL_18fc7ae5_4_k_cu_96fb240f_57764cuda3std3__48in_placeE)
_ZN39_INTERNAL_18fc7ae5_4_k_cu_96fb240f_57764cuda3std3__48in_placeE:
	.zero		1
	.type		_ZN39_INTERNAL_18fc7ae5_4_k_cu_96fb240f_57764cuda3std6ranges3__45__cpo9iter_moveE,@object
	.size		_ZN39_INTERNAL_18fc7ae5_4_k_cu_96fb240f_57764cuda3std6ranges3__45__cpo9iter_moveE,(_ZN39_INTERNAL_18fc7ae5_4_k_cu_96fb240f_57764cuda3std3__45__cpo5beginE - _ZN39_INTERNAL_18fc7ae5_4_k_cu_96fb240f_57764cuda3std6ranges3__45__cpo9iter_moveE)
_ZN39_INTERNAL_18fc7ae5_4_k_cu_96fb240f_57764cuda3std6ranges3__45__cpo9iter_moveE:
	.zero		1
	.type		_ZN39_INTERNAL_18fc7ae5_4_k_cu_96fb240f_57764cuda3std3__45__cpo5beginE,@object
	.size		_ZN39_INTERNAL_18fc7ae5_4_k_cu_96fb240f_57764cuda3std3__45__cpo5beginE,(_ZN39_INTERNAL_18fc7ae5_4_k_cu_96fb240f_57764cuda3std3__441_GLOBAL__N__18fc7ae5_4_k_cu_96fb240f_57766ignoreE - _ZN39_INTERNAL_18fc7ae5_4_k_cu_96fb240f_57764cuda3std3__45__cpo5beginE)
_ZN39_INTERNAL_18fc7ae5_4_k_cu_96fb240f_57764cuda3std3__45__cpo5beginE:
	.zero		1
	.type		_ZN39_INTERNAL_18fc7ae5_4_k_cu_96fb240f_57764cuda3std3__441_GLOBAL__N__18fc7ae5_4_k_cu_96fb240f_57766ignoreE,@object
	.size		_ZN39_INTERNAL_18fc7ae5_4_k_cu_96fb240f_57764cuda3std3__441_GLOBAL__N__18fc7ae5_4_k_cu_96fb240f_57766ignoreE,(_ZN39_INTERNAL_18fc7ae5_4_k_cu_96fb240f_57764cute7productE - _ZN39_INTERNAL_18fc7ae5_4_k_cu_96fb240f_57764cuda3std3__441_GLOBAL__N__18fc7ae5_4_k_cu_96fb240f_57766ignoreE)
_ZN39_INTERNAL_18fc7ae5_4_k_cu_96fb240f_57764cuda3std3__441_GLOBAL__N__18fc7ae5_4_k_cu_96fb240f_57766ignoreE:
	.zero		1
	.type		_ZN39_INTERNAL_18fc7ae5_4_k_cu_96fb240f_57764cute7productE,@object
	.size		_ZN39_INTERNAL_18fc7ae5_4_k_cu_96fb240f_57764cute7productE,(_ZN39_INTERNAL_18fc7ae5_4_k_cu_96fb240f_57764cuda3std3__45__cpo3endE - _ZN39_INTERNAL_18fc7ae5_4_k_cu_96fb240f_57764cute7productE)
_ZN39_INTERNAL_18fc7ae5_4_k_cu_96fb240f_57764cute7productE:
	.zero		1
	.type		_ZN39_INTERNAL_18fc7ae5_4_k_cu_96fb240f_57764cuda3std3__45__cpo3endE,@object
	.size		_ZN39_INTERNAL_18fc7ae5_4_k_cu_96fb240f_57764cuda3std3__45__cpo3endE,(_ZN39_INTERNAL_18fc7ae5_4_k_cu_96fb240f_57764cuda3std3__419piecewise_constructE - _ZN39_INTERNAL_18fc7ae5_4_k_cu_96fb240f_57764cuda3std3__45__cpo3endE)
_ZN39_INTERNAL_18fc7ae5_4_k_cu_96fb240f_57764cuda3std3__45__cpo3endE:
	.zero		1
	.type		_ZN39_INTERNAL_18fc7ae5_4_k_cu_96fb240f_57764cuda3std3__419piecewise_constructE,@object
	.size		_ZN39_INTERNAL_18fc7ae5_4_k_cu_96fb240f_57764cuda3std3__419piecewise_constructE,(_ZN39_INTERNAL_18fc7ae5_4_k_cu_96fb240f_57764cuda3std3__45__cpo4cendE - _ZN39_INTERNAL_18fc7ae5_4_k_cu_96fb240f_57764cuda3std3__419piecewise_constructE)
_ZN39_INTERNAL_18fc7ae5_4_k_cu_96fb240f_57764cuda3std3__419piecewise_constructE:
	.zero		1
	.type		_ZN39_INTERNAL_18fc7ae5_4_k_cu_96fb240f_57764cuda3std3__45__cpo4cendE,@object
	.size		_ZN39_INTERNAL_18fc7ae5_4_k_cu_96fb240f_57764cuda3std3__45__cpo4cendE,(_ZN39_INTERNAL_18fc7ae5_4_k_cu_96fb240f_57764cuda3std6ranges3__45__cpo4swapE - _ZN39_INTERNAL_18fc7ae5_4_k_cu_96fb240f_57764cuda3std3__45__cpo4cendE)
_ZN39_INTERNAL_18fc7ae5_4_k_cu_96fb240f_57764cuda3std3__45__cpo4cendE:
	.zero		1
	.type		_ZN39_INTERNAL_18fc7ae5_4_k_cu_96fb240f_57764cuda3std6ranges3__45__cpo4swapE,@object
	.size		_ZN39_INTERNAL_18fc7ae5_4_k_cu_96fb240f_57764cuda3std6ranges3__45__cpo4swapE,(.L_8 - _ZN39_INTERNAL_18fc7ae5_4_k_cu_96fb240f_57764cuda3std6ranges3__45__cpo4swapE)
_ZN39_INTERNAL_18fc7ae5_4_k_cu_96fb240f_57764cuda3std6ranges3__45__cpo4swapE:
	.zero		1
.L_8:


//--------------------- .nv.constant0._ZN7cutlass13device_kernelINS_4gemm6kernel13GemmUniversalIN4cute5tupleIJiiiiEEENS1_10collective13CollectiveMmaINS1_34MainloopSm90TmaGmmaWarpSpecializedILi3ENS5_IJNS4_1CILi1EEESB_SB_EEENS1_35KernelTmaWarpSpecializedCooperativeEEENS5_IJNSA_ILi256EEENSA_ILi128EEESG_EEEaNS5_IJlSB_lEEEaSI_NS4_8TiledMMAINS4_8MMA_AtomIJNS4_4SM904GMMA27MMA_64x128x32_S32S8S8_SS_TNEEEENS4_6LayoutINS5_IJNSA_ILi2EEESB_SB_EEENS5_IJSB_NSA_ILi0EEESS_EEEEENS5_IJNS4_10UnderscoreESV_SV_EEEEENS4_13SM90_TMA_LOADENS4_14ComposedLayoutINS4_7SwizzleILi3ELi4ELi3EEENS4_18smem_ptr_flag_bitsILi8EEENSP_INS5_IJNSA_ILi8EEESG_EEENS5_IJSG_SB_EEEEEEEvNS4_8identityESY_S18_vS19_EENS_8epilogue10collective6detail29Sm90TmaWarpSpecializedAdapterINS1C_15DefaultEpilogueIaSI_SI_NS1B_6thread17LinearCombinationIaLi1EiiLNS1G_9ScaleType4KindE0ELNS_15FloatRoundStyleE2EaEENS1_15EpilogueDefaultEEEEEvvEEEEvNT_6ParamsE --------------------------
	.section	.nv.constant0._ZN7cutlass13device_kernelINS_4gemm6kernel13GemmUniversalIN4cute5tupleIJiiiiEEENS1_10collective13CollectiveMmaINS1_34MainloopSm90TmaGmmaWarpSpecializedILi3ENS5_IJNS4_1CILi1EEESB_SB_EEENS1_35KernelTmaWarpSpecializedCooperativeEEENS5_IJNSA_ILi256EEENSA_ILi128EEESG_EEEaNS5_IJlSB_lEEEaSI_NS4_8TiledMMAINS4_8MMA_AtomIJNS4_4SM904GMMA27MMA_64x128x32_S32S8S8_SS_TNEEEENS4_6LayoutINS5_IJNSA_ILi2EEESB_SB_EEENS5_IJSB_NSA_ILi0EEESS_EEEEENS5_IJNS4_10UnderscoreESV_SV_EEEEENS4_13SM90_TMA_LOADENS4_14ComposedLayoutINS4_7SwizzleILi3ELi4ELi3EEENS4_18smem_ptr_flag_bitsILi8EEENSP_INS5_IJNSA_ILi8EEESG_EEENS5_IJSG_SB_EEEEEEEvNS4_8identityESY_S18_vS19_EENS_8epilogue10collective6detail29Sm90TmaWarpSpecializedAdapterINS1C_15DefaultEpilogueIaSI_SI_NS1B_6thread17LinearCombinationIaLi1EiiLNS1G_9ScaleType4KindE0ELNS_15FloatRoundStyleE2EaEENS1_15EpilogueDefaultEEEEEvvEEEEvNT_6ParamsE,"a",@progbits
	.sectionflags	@""
	.align	4
.nv.constant0._ZN7cutlass13device_kernelINS_4gemm6kernel13GemmUniversalIN4cute5tupleIJiiiiEEENS1_10collective13CollectiveMmaINS1_34MainloopSm90TmaGmmaWarpSpecializedILi3ENS5_IJNS4_1CILi1EEESB_SB_EEENS1_35KernelTmaWarpSpecializedCooperativeEEENS5_IJNSA_ILi256EEENSA_ILi128EEESG_EEEaNS5_IJlSB_lEEEaSI_NS4_8TiledMMAINS4_8MMA_AtomIJNS4_4SM904GMMA27MMA_64x128x32_S32S8S8_SS_TNEEEENS4_6LayoutINS5_IJNSA_ILi2EEESB_SB_EEENS5_IJSB_NSA_ILi0EEESS_EEEEENS5_IJNS4_10UnderscoreESV_SV_EEEEENS4_13SM90_TMA_LOADENS4_14ComposedLayoutINS4_7SwizzleILi3ELi4ELi3EEENS4_18smem_ptr_flag_bitsILi8EEENSP_INS5_IJNSA_ILi8EEESG_EEENS5_IJSG_SB_EEEEEEEvNS4_8identityESY_S18_vS19_EENS_8epilogue10collective6detail29Sm90TmaWarpSpecializedAdapterINS1C_15DefaultEpilogueIaSI_SI_NS1B_6thread17LinearCombinationIaLi1EiiLNS1G_9ScaleType4KindE0ELNS_15FloatRoundStyleE2EaEENS1_15EpilogueDefaultEEEEEvvEEEEvNT_6ParamsE:
	.zero		1664


//--------------------- SYMBOLS --------------------------

	.type		.nv.reservedSmem.offset0,@object
	.size		.nv.reservedSmem.offset0,0x4
	.type		__assertfail,@function
